	.target	sm_90a

	.elftype	@"ET_EXEC"


//--------------------- .note.nv.tkinfo           --------------------------
	.section	.note.nv.tkinfo,"",@"SHT_NOTE"
	.sectionflags	@"SHF_NOTE_NV_TKINFO"
	.tkinfo
        /*0018*/ 	.word	0x00000002
        /*0030*/ 	.string	""
        /*0030*/ 	.string	"ptxas"
        /*0030*/ 	.string	"Cuda compilation tools, release 13.0, V13.0.88"
        /*0030*/ 	.string	"Build cuda_13.0.r13.0/compiler.36424714_0"
        /*0030*/ 	.string	"-arch sm_90a -m 64 "



//--------------------- .note.nv.cuinfo           --------------------------
	.section	.note.nv.cuinfo,"",@"SHT_NOTE"
	.sectionflags	@"SHF_NOTE_NV_CUINFO"
        /*0018*/ 	.short	0x0002
        /*001a*/ 	.short	0x005a
        /*001c*/ 	.short	0x0082
	.zero		2


//--------------------- .nv.info                  --------------------------
	.section	.nv.info,"",@"SHT_CUDA_INFO"
	.align	4


	//----- nvinfo : EIATTR_REGCOUNT
	.align		4
        /*0000*/ 	.byte	0x04, 0x2f
        /*0002*/ 	.short	(.L_15 - .L_14)
	.align		4
.L_14:
        /*0004*/ 	.word	index@(_ZN7cutlass13device_kernelINS_4gemm6kernel13GemmUniversalIN4cute5tupleIJiiiiEEENS1_10collective13CollectiveMmaINS1_34MainloopSm90TmaGmmaWarpSpecializedILi4ENS5_IJNS4_1CILi1EEESB_SB_EEENS1_32KernelTmaWarpSpecializedPingpongEEENS5_IJNSA_ILi64EEENSA_ILi256EEENSA_ILi128EEEEEENS_10tfloat32_tENS5_IJlSB_lEEESJ_SK_NS4_8TiledMMAINS4_8MMA_AtomIJNS4_4SM904GMMA30MMA_64x256x8_F32TF32TF32_SS_TNILNSO_7ScaleInE1ELSQ_1EEEEEENS4_6LayoutISC_NS5_IJNSA_ILi0EEESU_SU_EEEEENS5_IJNS4_10UnderscoreESX_SX_EEEEENS4_13SM90_TMA_LOADENS4_14ComposedLayoutINS4_7SwizzleILi3ELi4ELi3EEENS4_18smem_ptr_flag_bitsILi32EEENST_INS5_IJNSA_ILi8EEENSA_ILi32EEEEEENS5_IJS17_SB_EEEEEEEvNS4_8identityES10_S1B_vS1C_EENS_8epilogue10collective6detail29Sm90TmaWarpSpecializedAdapterINS1F_15DefaultEpilogueISJ_SK_SK_NS1E_6thread17LinearCombinationISJ_Li1EffLNS1J_9ScaleType4KindE0ELNS_15FloatRoundStyleE2ESJ_EENS1_15EpilogueDefaultEEEEEvvEEEEvNT_6ParamsE)
        /*0008*/ 	.word	0x000000a8


	//----- nvinfo : EIATTR_FRAME_SIZE
	.align		4
.L_15:
        /*000c*/ 	.byte	0x04, 0x11
        /*000e*/ 	.short	(.L_17 - .L_16)
	.align		4
.L_16:
        /*0010*/ 	.word	index@(_ZN7cutlass13device_kernelINS_4gemm6kernel13GemmUniversalIN4cute5tupleIJiiiiEEENS1_10collective13CollectiveMmaINS1_34MainloopSm90TmaGmmaWarpSpecializedILi4ENS5_IJNS4_1CILi1EEESB_SB_EEENS1_32KernelTmaWarpSpecializedPingpongEEENS5_IJNSA_ILi64EEENSA_ILi256EEENSA_ILi128EEEEEENS_10tfloat32_tENS5_IJlSB_lEEESJ_SK_NS4_8TiledMMAINS4_8MMA_AtomIJNS4_4SM904GMMA30MMA_64x256x8_F32TF32TF32_SS_TNILNSO_7ScaleInE1ELSQ_1EEEEEENS4_6LayoutISC_NS5_IJNSA_ILi0EEESU_SU_EEEEENS5_IJNS4_10UnderscoreESX_SX_EEEEENS4_13SM90_TMA_LOADENS4_14ComposedLayoutINS4_7SwizzleILi3ELi4ELi3EEENS4_18smem_ptr_flag_bitsILi32EEENST_INS5_IJNSA_ILi8EEENSA_ILi32EEEEEENS5_IJS17_SB_EEEEEEEvNS4_8identityES10_S1B_vS1C_EENS_8epilogue10collective6detail29Sm90TmaWarpSpecializedAdapterINS1F_15DefaultEpilogueISJ_SK_SK_NS1E_6thread17LinearCombinationISJ_Li1EffLNS1J_9ScaleType4KindE0ELNS_15FloatRoundStyleE2ESJ_EENS1_15EpilogueDefaultEEEEEvvEEEEvNT_6ParamsE)
        /*0014*/ 	.word	0x00000000


	//----- nvinfo : EIATTR_MIN_STACK_SIZE
	.align		4
.L_17:
        /*0018*/ 	.byte	0x04, 0x12
        /*001a*/ 	.short	(.L_19 - .L_18)
	.align		4
.L_18:
        /*001c*/ 	.word	index@(_ZN7cutlass13device_kernelINS_4gemm6kernel13GemmUniversalIN4cute5tupleIJiiiiEEENS1_10collective13CollectiveMmaINS1_34MainloopSm90TmaGmmaWarpSpecializedILi4ENS5_IJNS4_1CILi1EEESB_SB_EEENS1_32KernelTmaWarpSpecializedPingpongEEENS5_IJNSA_ILi64EEENSA_ILi256EEENSA_ILi128EEEEEENS_10tfloat32_tENS5_IJlSB_lEEESJ_SK_NS4_8TiledMMAINS4_8MMA_AtomIJNS4_4SM904GMMA30MMA_64x256x8_F32TF32TF32_SS_TNILNSO_7ScaleInE1ELSQ_1EEEEEENS4_6LayoutISC_NS5_IJNSA_ILi0EEESU_SU_EEEEENS5_IJNS4_10UnderscoreESX_SX_EEEEENS4_13SM90_TMA_LOADENS4_14ComposedLayoutINS4_7SwizzleILi3ELi4ELi3EEENS4_18smem_ptr_flag_bitsILi32EEENST_INS5_IJNSA_ILi8EEENSA_ILi32EEEEEENS5_IJS17_SB_EEEEEEEvNS4_8identityES10_S1B_vS1C_EENS_8epilogue10collective6detail29Sm90TmaWarpSpecializedAdapterINS1F_15DefaultEpilogueISJ_SK_SK_NS1E_6thread17LinearCombinationISJ_Li1EffLNS1J_9ScaleType4KindE0ELNS_15FloatRoundStyleE2ESJ_EENS1_15EpilogueDefaultEEEEEvvEEEEvNT_6ParamsE)
        /*0020*/ 	.word	0x00000000
.L_19:


//--------------------- .nv.compat                --------------------------
	.section	.nv.compat,"",@"SHT_CUDA_COMPAT_INFO"
	.align	4
        /*0000*/ 	.byte	0x02, 0x09, 0x01, 0x00, 0x02, 0x02, 0x04, 0x00, 0x02, 0x05, 0x05, 0x00, 0x03, 0x07, 0x01, 0x01
        /*0010*/ 	.byte	0x02, 0x03, 0x01, 0x00, 0x02, 0x06, 0x01, 0x00, 0x04, 0x0b, 0x08, 0x00, 0x00, 0x00, 0x00, 0x00
        /*0020*/ 	.byte	0x00, 0x00, 0x00, 0x00


//--------------------- .nv.info._ZN7cutlass13device_kernelINS_4gemm6kernel13GemmUniversalIN4cute5tupleIJiiiiEEENS1_10collective13CollectiveMmaINS1_34MainloopSm90TmaGmmaWarpSpecializedILi4ENS5_IJNS4_1CILi1EEESB_SB_EEENS1_32KernelTmaWarpSpecializedPingpongEEENS5_IJNSA_ILi64EEENSA_ILi256EEENSA_ILi128EEEEEENS_10tfloat32_tENS5_IJlSB_lEEESJ_SK_NS4_8TiledMMAINS4_8MMA_AtomIJNS4_4SM904GMMA30MMA_64x256x8_F32TF32TF32_SS_TNILNSO_7ScaleInE1ELSQ_1EEEEEENS4_6LayoutISC_NS5_IJNSA_ILi0EEESU_SU_EEEEENS5_IJNS4_10UnderscoreESX_SX_EEEEENS4_13SM90_TMA_LOADENS4_14ComposedLayoutINS4_7SwizzleILi3ELi4ELi3EEENS4_18smem_ptr_flag_bitsILi32EEENST_INS5_IJNSA_ILi8EEENSA_ILi32EEEEEENS5_IJS17_SB_EEEEEEEvNS4_8identityES10_S1B_vS1C_EENS_8epilogue10collective6detail29Sm90TmaWarpSpecializedAdapterINS1F_15DefaultEpilogueISJ_SK_SK_NS1E_6thread17LinearCombinationISJ_Li1EffLNS1J_9ScaleType4KindE0ELNS_15FloatRoundStyleE2ESJ_EENS1_15EpilogueDefaultEEEEEvvEEEEvNT_6ParamsE --------------------------
	.section	.nv.info._ZN7cutlass13device_kernelINS_4gemm6kernel13GemmUniversalIN4cute5tupleIJiiiiEEENS1_10collective13CollectiveMmaINS1_34MainloopSm90TmaGmmaWarpSpecializedILi4ENS5_IJNS4_1CILi1EEESB_SB_EEENS1_32KernelTmaWarpSpecializedPingpongEEENS5_IJNSA_ILi64EEENSA_ILi256EEENSA_ILi128EEEEEENS_10tfloat32_tENS5_IJlSB_lEEESJ_SK_NS4_8TiledMMAINS4_8MMA_AtomIJNS4_4SM904GMMA30MMA_64x256x8_F32TF32TF32_SS_TNILNSO_7ScaleInE1ELSQ_1EEEEEENS4_6LayoutISC_NS5_IJNSA_ILi0EEESU_SU_EEEEENS5_IJNS4_10UnderscoreESX_SX_EEEEENS4_13SM90_TMA_LOADENS4_14ComposedLayoutINS4_7SwizzleILi3ELi4ELi3EEENS4_18smem_ptr_flag_bitsILi32EEENST_INS5_IJNSA_ILi8EEENSA_ILi32EEEEEENS5_IJS17_SB_EEEEEEEvNS4_8identityES10_S1B_vS1C_EENS_8epilogue10collective6detail29Sm90TmaWarpSpecializedAdapterINS1F_15DefaultEpilogueISJ_SK_SK_NS1E_6thread17LinearCombinationISJ_Li1EffLNS1J_9ScaleType4KindE0ELNS_15FloatRoundStyleE2ESJ_EENS1_15EpilogueDefaultEEEEEvvEEEEvNT_6ParamsE,"",@"SHT_CUDA_INFO"
	.sectionflags	@""
	.align	4


	//----- nvinfo : EIATTR_CUDA_API_VERSION
	.align		4
        /*0000*/ 	.byte	0x04, 0x37
        /*0002*/ 	.short	(.L_21 - .L_20)
.L_20:
        /*0004*/ 	.word	0x00000082


	//----- nvinfo : EIATTR_KPARAM_INFO
	.align		4
.L_21:
        /*0008*/ 	.byte	0x04, 0x17
        /*000a*/ 	.short	(.L_23 - .L_22)
.L_22:
        /*000c*/ 	.word	0x00000000
        /*0010*/ 	.short	0x0000
        /*0012*/ 	.short	0x0070
        /*0014*/ 	.byte	0x00, 0xf0, 0x01, 0x10


	//----- nvinfo : EIATTR_SPARSE_MMA_MASK
	.align		4
.L_23:
        /*0018*/ 	.byte	0x03, 0x50
        /*001a*/ 	.short	0x0000


	//----- nvinfo : EIATTR_MAXREG_COUNT
	.align		4
        /*001c*/ 	.byte	0x03, 0x1b
        /*001e*/ 	.short	0x00a8


	//----- nvinfo : EIATTR_NUM_BARRIERS
	.align		4
        /*0020*/ 	.byte	0x02, 0x4c
        /*0022*/ 	.byte	0x01
	.zero		1


	//----- nvinfo : EIATTR_EXTERNS
	.align		4
        /*0024*/ 	.byte	0x04, 0x0f
        /*0026*/ 	.short	(.L_25 - .L_24)


	//   ....[0]....
	.align		4
.L_24:
        /*0028*/ 	.word	index@(__assertfail)


	//----- nvinfo : EIATTR_MERCURY_ISA_VERSION
	.align		4
.L_25:
        /*002c*/ 	.byte	0x03, 0x5f
        /*002e*/ 	.short	0x0101


	//----- nvinfo : EIATTR_INT_WARP_WIDE_INSTR_OFFSETS
	.align		4
        /*0030*/ 	.byte	0x04, 0x31
        /*0032*/ 	.short	(.L_27 - .L_26)


	//   ....[0]....
.L_26:
        /*0034*/ 	.word	0x00000470


	//   ....[1]....
        /*0038*/ 	.word	0x00000490


	//   ....[2]....
        /*003c*/ 	.word	0x00000510


	//   ....[3]....
        /*0040*/ 	.word	0x00000520


	//   ....[4]....
        /*0044*/ 	.word	0x00000530


	//   ....[5]....
        /*0048*/ 	.word	0x00000550


	//   ....[6]....
        /*004c*/ 	.word	0x000005b0


	//   ....[7]....
        /*0050*/ 	.word	0x000005d0


	//----- nvinfo : EIATTR_COOP_GROUP_MASK_REGIDS
	.align		4
.L_27:
        /*0054*/ 	.byte	0x04, 0x29
        /*0056*/ 	.short	(.L_29 - .L_28)


	//   ....[0]....
.L_28:
        /*0058*/ 	.word	0xffffffff


	//   ....[1]....
        /*005c*/ 	.word	0xffffffff


	//   ....[2]....
        /*0060*/ 	.word	0xffffffff


	//   ....[3]....
        /*0064*/ 	.word	0xffffffff


	//   ....[4]....
        /*0068*/ 	.word	0xffffffff


	//   ....[5]....
        /*006c*/ 	.word	0xffffffff


	//----- nvinfo : EIATTR_COOP_GROUP_INSTR_OFFSETS
	.align		4
.L_29:
        /*0070*/ 	.byte	0x04, 0x28
        /*0072*/ 	.short	(.L_31 - .L_30)


	//   ....[0]....
.L_30:
        /*0074*/ 	.word	0x00000050


	//   ....[1]....
        /*0078*/ 	.word	0x00000080


	//   ....[2]....
        /*007c*/ 	.word	0x00000180


	//   ....[3]....
        /*0080*/ 	.word	0x00000390


	//   ....[4]....
        /*0084*/ 	.word	0x000003d0


	//   ....[5]....
        /*0088*/ 	.word	0x00000410


	//----- nvinfo : EIATTR_REG_RECONFIG
	.align		4
.L_31:
        /*008c*/ 	.byte	0x01, 0x54
	.zero		2


	//----- nvinfo : EIATTR_SYSCALL_OFFSETS
	.align		4
        /*0090*/ 	.byte	0x04, 0x46
        /*0092*/ 	.short	(.L_33 - .L_32)


	//   ....[0]....
.L_32:
        /*0094*/ 	.word	0x000016a0


	//----- nvinfo : EIATTR_MBARRIER_INSTR_OFFSETS
	.align		4
.L_33:
        /*0098*/ 	.byte	0x04, 0x39
        /*009a*/ 	.short	(.L_35 - .L_34)


	//   ....[0]....
.L_34:
        /*009c*/ 	.word	0x00000300
        /*00a0*/ 	.word	0x000000ff
        /*00a4*/ 	.word	0x00000000
        /*00a8*/ 	.short	0x0100
        /*00aa*/ 	.byte	0x09
	.zero		1


	//   ....[1]....
        /*00ac*/ 	.word	0x00000310
        /*00b0*/ 	.word	0x000000ff
        /*00b4*/ 	.word	0x00000020
        /*00b8*/ 	.short	0x0100
        /*00ba*/ 	.byte	0x09
	.zero		1


	//   ....[2]....
        /*00bc*/ 	.word	0x00000320
        /*00c0*/ 	.word	0x000000ff
        /*00c4*/ 	.word	0x00000008
        /*00c8*/ 	.short	0x0100
        /*00ca*/ 	.byte	0x09
	.zero		1


	//   ....[3]....
        /*00cc*/ 	.word	0x00000330
        /*00d0*/ 	.word	0x000000ff
        /*00d4*/ 	.word	0x00000028
        /*00d8*/ 	.short	0x0100
        /*00da*/ 	.byte	0x09
	.zero		1


	//   ....[4]....
        /*00dc*/ 	.word	0x00000340
        /*00e0*/ 	.word	0x000000ff
        /*00e4*/ 	.word	0x00000010
        /*00e8*/ 	.short	0x0100
        /*00ea*/ 	.byte	0x09
	.zero		1


	//   ....[5]....
        /*00ec*/ 	.word	0x00000350
        /*00f0*/ 	.word	0x000000ff
        /*00f4*/ 	.word	0x00000030
        /*00f8*/ 	.short	0x0100
        /*00fa*/ 	.byte	0x09
	.zero		1


	//   ....[6]....
        /*00fc*/ 	.word	0x00000360
        /*0100*/ 	.word	0x000000ff
        /*0104*/ 	.word	0x00000018
        /*0108*/ 	.short	0x0100
        /*010a*/ 	.byte	0x09
	.zero		1


	//   ....[7]....
        /*010c*/ 	.word	0x00000370
        /*0110*/ 	.word	0x000000ff
        /*0114*/ 	.word	0x00000038
        /*0118*/ 	.short	0x0100
        /*011a*/ 	.byte	0x09
	.zero		1


	//   ....[8]....
        /*011c*/ 	.word	0x000005f0
        /*0120*/ 	.word	0x000000ff
        /*0124*/ 	.word	0x00000070
        /*0128*/ 	.short	0x0100
        /*012a*/ 	.byte	0x09
	.zero		1


	//   ....[9]....
        /*012c*/ 	.word	0x00000600
        /*0130*/ 	.word	0x000000ff
        /*0134*/ 	.word	0x00000078
        /*0138*/ 	.short	0x0100
        /*013a*/ 	.byte	0x09
	.zero		1


	//   ....[10]....
        /*013c*/ 	.word	0x00000640
        /*0140*/ 	.word	0x000000ff
        /*0144*/ 	.word	0x00000050
        /*0148*/ 	.short	0x0100
        /*014a*/ 	.byte	0x0a
	.zero		1


	//   ....[11]....
        /*014c*/ 	.word	0x00000660
        /*0150*/ 	.word	0x000000ff
        /*0154*/ 	.word	0x00000058
        /*0158*/ 	.short	0x0100
        /*015a*/ 	.byte	0x0a
	.zero		1


	//   ....[12]....
        /*015c*/ 	.word	0x00000670
        /*0160*/ 	.word	0x000000ff
        /*0164*/ 	.word	0x00000060
        /*0168*/ 	.short	0x0100
        /*016a*/ 	.byte	0x0a
	.zero		1


	//   ....[13]....
        /*016c*/ 	.word	0x00000680
        /*0170*/ 	.word	0x000000ff
        /*0174*/ 	.word	0x00000068
        /*0178*/ 	.short	0x0100
        /*017a*/ 	.byte	0x0a
	.zero		1


	//   ....[14]....
        /*017c*/ 	.word	0x00001580
        /*0180*/ 	.word	0x0000009b
        /*0184*/ 	.word	0x00000000
        /*0188*/ 	.short	0x010a
        /*018a*/ 	.byte	0x2b
	.zero		1


	//   ....[15]....
        /*018c*/ 	.word	0x00001730
        /*0190*/ 	.word	0x00000003
        /*0194*/ 	.word	0x00000000
        /*0198*/ 	.short	0x010a
        /*019a*/ 	.byte	0x3f
	.zero		1


	//   ....[16]....
        /*019c*/ 	.word	0x00001790
        /*01a0*/ 	.word	0x00000003
        /*01a4*/ 	.word	0x00000000
        /*01a8*/ 	.short	0x010a
        /*01aa*/ 	.byte	0x3f
	.zero		1


	//   ....[17]....
        /*01ac*/ 	.word	0x00002120
        /*01b0*/ 	.word	0x000000ff
        /*01b4*/ 	.word	0x00000000
        /*01b8*/ 	.short	0x010a
        /*01ba*/ 	.byte	0x08
	.zero		1


	//   ....[18]....
        /*01bc*/ 	.word	0x00002160
        /*01c0*/ 	.word	0x000000ff
        /*01c4*/ 	.word	0x00000000
        /*01c8*/ 	.short	0x010a
        /*01ca*/ 	.byte	0x08
	.zero		1


	//   ....[19]....
        /*01cc*/ 	.word	0x00002a00
        /*01d0*/ 	.word	0x000000ff
        /*01d4*/ 	.word	0x00000000
        /*01d8*/ 	.short	0x0101
        /*01da*/ 	.byte	0x08
	.zero		1


	//   ....[20]....
        /*01dc*/ 	.word	0x00002af0
        /*01e0*/ 	.word	0x0000009c
        /*01e4*/ 	.word	0x00000000
        /*01e8*/ 	.short	0x0101
        /*01ea*/ 	.byte	0x2c
	.zero		1


	//   ....[21]....
        /*01ec*/ 	.word	0x00002bb0
        /*01f0*/ 	.word	0x000000ff
        /*01f4*/ 	.word	0x00000000
        /*01f8*/ 	.short	0x0101
        /*01fa*/ 	.byte	0x04
	.zero		1


	//   ....[22]....
        /*01fc*/ 	.word	0x00002c60
        /*0200*/ 	.word	0x0000009b
        /*0204*/ 	.word	0x00000010
        /*0208*/ 	.short	0x010a
        /*020a*/ 	.byte	0x2b
	.zero		1


	//   ....[23]....
        /*020c*/ 	.word	0x0000aa30
        /*0210*/ 	.word	0x0000009e
        /*0214*/ 	.word	0x00000000
        /*0218*/ 	.short	0x0101
        /*021a*/ 	.byte	0x2c
	.zero		1


	//   ....[24]....
        /*021c*/ 	.word	0x0000b410
        /*0220*/ 	.word	0x00000007
        /*0224*/ 	.word	0x00000020
        /*0228*/ 	.short	0x010a
        /*022a*/ 	.byte	0x3f
	.zero		1


	//   ....[25]....
        /*022c*/ 	.word	0x0000b9d0
        /*0230*/ 	.word	0x00000003
        /*0234*/ 	.word	0x00000078
        /*0238*/ 	.short	0x0101
        /*023a*/ 	.byte	0x3f
	.zero		1


	//   ....[26]....
        /*023c*/ 	.word	0x0000c140
        /*0240*/ 	.word	0x00000007
        /*0244*/ 	.word	0x00000000
        /*0248*/ 	.short	0x010a
        /*024a*/ 	.byte	0x3f
	.zero		1


	//   ....[27]....
        /*024c*/ 	.word	0x0000c1c0
        /*0250*/ 	.word	0x00000009
        /*0254*/ 	.word	0x00000000
        /*0258*/ 	.short	0x010a
        /*025a*/ 	.byte	0x3f
	.zero		1


	//   ....[28]....
        /*025c*/ 	.word	0x0000c250
        /*0260*/ 	.word	0x00000006
        /*0264*/ 	.word	0x00000000
        /*0268*/ 	.short	0x010a
        /*026a*/ 	.byte	0x3f
	.zero		1


	//   ....[29]....
        /*026c*/ 	.word	0x0000c2e0
        /*0270*/ 	.word	0x00000003
        /*0274*/ 	.word	0x00000000
        /*0278*/ 	.short	0x010a
        /*027a*/ 	.byte	0x3f
	.zero		1


	//   ....[30]....
        /*027c*/ 	.word	0x0000c340
        /*0280*/ 	.word	0x0000009d
        /*0284*/ 	.word	0x00000000
        /*0288*/ 	.short	0x010a
        /*028a*/ 	.byte	0x3f
	.zero		1


	//   ....[31]....
        /*028c*/ 	.word	0x0000c390
        /*0290*/ 	.word	0x00000003
        /*0294*/ 	.word	0x00000000
        /*0298*/ 	.short	0x010a
        /*029a*/ 	.byte	0x3f
	.zero		1


	//   ....[32]....
        /*029c*/ 	.word	0x0000c3f0
        /*02a0*/ 	.word	0x00000004
        /*02a4*/ 	.word	0x00000000
        /*02a8*/ 	.short	0x010a
        /*02aa*/ 	.byte	0x3f
	.zero		1


	//   ....[33]....
        /*02ac*/ 	.word	0x0000c440
        /*02b0*/ 	.word	0x0000009d
        /*02b4*/ 	.word	0x00000010
        /*02b8*/ 	.short	0x010a
        /*02ba*/ 	.byte	0x3f
	.zero		1


	//   ....[34]....
        /*02bc*/ 	.word	0x0000c510
        /*02c0*/ 	.word	0x00000007
        /*02c4*/ 	.word	0x00000020
        /*02c8*/ 	.short	0x010a
        /*02ca*/ 	.byte	0x3f
	.zero		1


	//   ....[35]....
        /*02cc*/ 	.word	0x0000c5e0
        /*02d0*/ 	.word	0x00000007
        /*02d4*/ 	.word	0x00000000
        /*02d8*/ 	.short	0x010a
        /*02da*/ 	.byte	0x3f
	.zero		1


	//   ....[36]....
        /*02dc*/ 	.word	0x0000c630
        /*02e0*/ 	.word	0x00000009
        /*02e4*/ 	.word	0x00000000
        /*02e8*/ 	.short	0x010a
        /*02ea*/ 	.byte	0x3f
	.zero		1


	//   ....[37]....
        /*02ec*/ 	.word	0x0000c680
        /*02f0*/ 	.word	0x00000006
        /*02f4*/ 	.word	0x00000000
        /*02f8*/ 	.short	0x010a
        /*02fa*/ 	.byte	0x3f
	.zero		1


	//----- nvinfo : EIATTR_NUM_MBARRIERS
	.align		4
.L_35:
        /*02fc*/ 	.byte	0x03, 0x38
        /*02fe*/ 	.short	0x000e


	//----- nvinfo : EIATTR_EXIT_INSTR_OFFSETS
	.align		4
        /*0300*/ 	.byte	0x04, 0x1c
        /*0302*/ 	.short	(.L_37 - .L_36)


	//   ....[0]....
.L_36:
        /*0304*/ 	.word	0x00001240


	//   ....[1]....
        /*0308*/ 	.word	0x000012a0


	//   ....[2]....
        /*030c*/ 	.word	0x0000b140


	//   ....[3]....
        /*0310*/ 	.word	0x0000b170


	//   ....[4]....
        /*0314*/ 	.word	0x0000c330


	//----- nvinfo : EIATTR_MAX_THREADS
	.align		4
.L_37:
        /*0318*/ 	.byte	0x04, 0x05
        /*031a*/ 	.short	(.L_39 - .L_38)
.L_38:
        /*031c*/ 	.word	0x00000180
        /*0320*/ 	.word	0x00000001
        /*0324*/ 	.word	0x00000001


	//----- nvinfo : EIATTR_CRS_STACK_SIZE
	.align		4
.L_39:
        /*0328*/ 	.byte	0x04, 0x1e
        /*032a*/ 	.short	(.L_41 - .L_40)
.L_40:
        /*032c*/ 	.word	0x00000000


	//----- nvinfo : EIATTR_CBANK_PARAM_SIZE
	.align		4
.L_41:
        /*0330*/ 	.byte	0x03, 0x19
        /*0332*/ 	.short	0x0470


	//----- nvinfo : EIATTR_PARAM_CBANK
	.align		4
        /*0334*/ 	.byte	0x04, 0x0a
        /*0336*/ 	.short	(.L_43 - .L_42)
	.align		4
.L_42:
        /*0338*/ 	.word	index@(.nv.constant0._ZN7cutlass13device_kernelINS_4gemm6kernel13GemmUniversalIN4cute5tupleIJiiiiEEENS1_10collective13CollectiveMmaINS1_34MainloopSm90TmaGmmaWarpSpecializedILi4ENS5_IJNS4_1CILi1EEESB_SB_EEENS1_32KernelTmaWarpSpecializedPingpongEEENS5_IJNSA_ILi64EEENSA_ILi256EEENSA_ILi128EEEEEENS_10tfloat32_tENS5_IJlSB_lEEESJ_SK_NS4_8TiledMMAINS4_8MMA_AtomIJNS4_4SM904GMMA30MMA_64x256x8_F32TF32TF32_SS_TNILNSO_7ScaleInE1ELSQ_1EEEEEENS4_6LayoutISC_NS5_IJNSA_ILi0EEESU_SU_EEEEENS5_IJNS4_10UnderscoreESX_SX_EEEEENS4_13SM90_TMA_LOADENS4_14ComposedLayoutINS4_7SwizzleILi3ELi4ELi3EEENS4_18smem_ptr_flag_bitsILi32EEENST_INS5_IJNSA_ILi8EEENSA_ILi32EEEEEENS5_IJS17_SB_EEEEEEEvNS4_8identityES10_S1B_vS1C_EENS_8epilogue10collective6detail29Sm90TmaWarpSpecializedAdapterINS1F_15DefaultEpilogueISJ_SK_SK_NS1E_6thread17LinearCombinationISJ_Li1EffLNS1J_9ScaleType4KindE0ELNS_15FloatRoundStyleE2ESJ_EENS1_15EpilogueDefaultEEEEEvvEEEEvNT_6ParamsE)
        /*033c*/ 	.short	0x0210
        /*033e*/ 	.short	0x0470


	//----- nvinfo : EIATTR_SW_WAR
	.align		4
.L_43:
        /*0340*/ 	.byte	0x04, 0x36
        /*0342*/ 	.short	(.L_45 - .L_44)
.L_44:
        /*0344*/ 	.word	0x00000008
.L_45:


//--------------------- .nv.callgraph             --------------------------
	.section	.nv.callgraph,"",@"SHT_CUDA_CALLGRAPH"
	.align	4
	.sectionentsize	8
	.align		4
        /*0000*/ 	.word	0x00000000
	.align		4
        /*0004*/ 	.word	0xffffffff
	.align		4
        /*0008*/ 	.word	index@(_ZN7cutlass13device_kernelINS_4gemm6kernel13GemmUniversalIN4cute5tupleIJiiiiEEENS1_10collective13CollectiveMmaINS1_34MainloopSm90TmaGmmaWarpSpecializedILi4ENS5_IJNS4_1CILi1EEESB_SB_EEENS1_32KernelTmaWarpSpecializedPingpongEEENS5_IJNSA_ILi64EEENSA_ILi256EEENSA_ILi128EEEEEENS_10tfloat32_tENS5_IJlSB_lEEESJ_SK_NS4_8TiledMMAINS4_8MMA_AtomIJNS4_4SM904GMMA30MMA_64x256x8_F32TF32TF32_SS_TNILNSO_7ScaleInE1ELSQ_1EEEEEENS4_6LayoutISC_NS5_IJNSA_ILi0EEESU_SU_EEEEENS5_IJNS4_10UnderscoreESX_SX_EEEEENS4_13SM90_TMA_LOADENS4_14ComposedLayoutINS4_7SwizzleILi3ELi4ELi3EEENS4_18smem_ptr_flag_bitsILi32EEENST_INS5_IJNSA_ILi8EEENSA_ILi32EEEEEENS5_IJS17_SB_EEEEEEEvNS4_8identityES10_S1B_vS1C_EENS_8epilogue10collective6detail29Sm90TmaWarpSpecializedAdapterINS1F_15DefaultEpilogueISJ_SK_SK_NS1E_6thread17LinearCombinationISJ_Li1EffLNS1J_9ScaleType4KindE0ELNS_15FloatRoundStyleE2ESJ_EENS1_15EpilogueDefaultEEEEEvvEEEEvNT_6ParamsE)
	.align		4
        /*000c*/ 	.word	index@(__assertfail)
	.align		4
        /*0010*/ 	.word	0x00000000
	.align		4
        /*0014*/ 	.word	0xfffffffe
	.align		4
        /*0018*/ 	.word	0x00000000
	.align		4
        /*001c*/ 	.word	0xfffffffd
	.align		4
        /*0020*/ 	.word	0x00000000
	.align		4
        /*0024*/ 	.word	0xfffffffc


//--------------------- .nv.constant4             --------------------------
	.section	.nv.constant4,"a",@progbits
	.align	8
	.align		8
.nv.constant4:
        /*0000*/ 	.dword	__assertfail
	.align		8
        /*0008*/ 	.dword	__unnamed_1
	.align		8
        /*0010*/ 	.dword	_ZN40_INTERNAL_1ab4ba6c_4_k_cu_87b1a87f_275274cuda3std3__45__cpo5beginE
	.align		8
        /*0018*/ 	.dword	_ZN40_INTERNAL_1ab4ba6c_4_k_cu_87b1a87f_275274cuda3std3__45__cpo3endE
	.align		8
        /*0020*/ 	.dword	_ZN40_INTERNAL_1ab4ba6c_4_k_cu_87b1a87f_275274cuda3std3__45__cpo6cbeginE
	.align		8
        /*0028*/ 	.dword	_ZN40_INTERNAL_1ab4ba6c_4_k_cu_87b1a87f_275274cuda3std3__45__cpo4cendE
	.align		8
        /*0030*/ 	.dword	_ZN40_INTERNAL_1ab4ba6c_4_k_cu_87b1a87f_275274cuda3std3__442_GLOBAL__N__1ab4ba6c_4_k_cu_87b1a87f_275276ignoreE
	.align		8
        /*0038*/ 	.dword	_ZN40_INTERNAL_1ab4ba6c_4_k_cu_87b1a87f_275274cuda3std3__419piecewise_constructE
	.align		8
        /*0040*/ 	.dword	_ZN40_INTERNAL_1ab4ba6c_4_k_cu_87b1a87f_275274cuda3std3__48in_placeE
	.align		8
        /*0048*/ 	.dword	_ZN40_INTERNAL_1ab4ba6c_4_k_cu_87b1a87f_275274cuda3std6ranges3__45__cpo4swapE
	.align		8
        /*0050*/ 	.dword	_ZN40_INTERNAL_1ab4ba6c_4_k_cu_87b1a87f_275274cuda3std6ranges3__45__cpo9iter_moveE
	.align		8
        /*0058*/ 	.dword	_ZN40_INTERNAL_1ab4ba6c_4_k_cu_87b1a87f_275274cute7productE
	.align		8
        /*0060*/ 	.dword	_ZN40_INTERNAL_1ab4ba6c_4_k_cu_87b1a87f_275274cute1_E
	.align		8
        /*0068*/ 	.dword	$str$22
	.align		8
        /*0070*/ 	.dword	$str$23


//--------------------- .text._ZN7cutlass13device_kernelINS_4gemm6kernel13GemmUniversalIN4cute5tupleIJiiiiEEENS1_10collective13CollectiveMmaINS1_34MainloopSm90TmaGmmaWarpSpecializedILi4ENS5_IJNS4_1CILi1EEESB_SB_EEENS1_32KernelTmaWarpSpecializedPingpongEEENS5_IJNSA_ILi64EEENSA_ILi256EEENSA_ILi128EEEEEENS_10tfloat32_tENS5_IJlSB_lEEESJ_SK_NS4_8TiledMMAINS4_8MMA_AtomIJNS4_4SM904GMMA30MMA_64x256x8_F32TF32TF32_SS_TNILNSO_7ScaleInE1ELSQ_1EEEEEENS4_6LayoutISC_NS5_IJNSA_ILi0EEESU_SU_EEEEENS5_IJNS4_10UnderscoreESX_SX_EEEEENS4_13SM90_TMA_LOADENS4_14ComposedLayoutINS4_7SwizzleILi3ELi4ELi3EEENS4_18smem_ptr_flag_bitsILi32EEENST_INS5_IJNSA_ILi8EEENSA_ILi32EEEEEENS5_IJS17_SB_EEEEEEEvNS4_8identityES10_S1B_vS1C_EENS_8epilogue10collective6detail29Sm90TmaWarpSpecializedAdapterINS1F_15DefaultEpilogueISJ_SK_SK_NS1E_6thread17LinearCombinationISJ_Li1EffLNS1J_9ScaleType4KindE0ELNS_15FloatRoundStyleE2ESJ_EENS1_15EpilogueDefaultEEEEEvvEEEEvNT_6ParamsE --------------------------
	.section	.text._ZN7cutlass13device_kernelINS_4gemm6kernel13GemmUniversalIN4cute5tupleIJiiiiEEENS1_10collective13CollectiveMmaINS1_34MainloopSm90TmaGmmaWarpSpecializedILi4ENS5_IJNS4_1CILi1EEESB_SB_EEENS1_32KernelTmaWarpSpecializedPingpongEEENS5_IJNSA_ILi64EEENSA_ILi256EEENSA_ILi128EEEEEENS_10tfloat32_tENS5_IJlSB_lEEESJ_SK_NS4_8TiledMMAINS4_8MMA_AtomIJNS4_4SM904GMMA30MMA_64x256x8_F32TF32TF32_SS_TNILNSO_7ScaleInE1ELSQ_1EEEEEENS4_6LayoutISC_NS5_IJNSA_ILi0EEESU_SU_EEEEENS5_IJNS4_10UnderscoreESX_SX_EEEEENS4_13SM90_TMA_LOADENS4_14ComposedLayoutINS4_7SwizzleILi3ELi4ELi3EEENS4_18smem_ptr_flag_bitsILi32EEENST_INS5_IJNSA_ILi8EEENSA_ILi32EEEEEENS5_IJS17_SB_EEEEEEEvNS4_8identityES10_S1B_vS1C_EENS_8epilogue10collective6detail29Sm90TmaWarpSpecializedAdapterINS1F_15DefaultEpilogueISJ_SK_SK_NS1E_6thread17LinearCombinationISJ_Li1EffLNS1J_9ScaleType4KindE0ELNS_15FloatRoundStyleE2ESJ_EENS1_15EpilogueDefaultEEEEEvvEEEEvNT_6ParamsE,"ax",@progbits
	.align	128
.text._ZN7cutlass13device_kernelINS_4gemm6kernel13GemmUniversalIN4cute5tupleIJiiiiEEENS1_10collective13CollectiveMmaINS1_34MainloopSm90TmaGmmaWarpSpecializedILi4ENS5_IJNS4_1CILi1EEESB_SB_EEENS1_32KernelTmaWarpSpecializedPingpongEEENS5_IJNSA_ILi64EEENSA_ILi256EEENSA_ILi128EEEEEENS_10tfloat32_tENS5_IJlSB_lEEESJ_SK_NS4_8TiledMMAINS4_8MMA_AtomIJNS4_4SM904GMMA30MMA_64x256x8_F32TF32TF32_SS_TNILNSO_7ScaleInE1ELSQ_1EEEEEENS4_6LayoutISC_NS5_IJNSA_ILi0EEESU_SU_EEEEENS5_IJNS4_10UnderscoreESX_SX_EEEEENS4_13SM90_TMA_LOADENS4_14ComposedLayoutINS4_7SwizzleILi3ELi4ELi3EEENS4_18smem_ptr_flag_bitsILi32EEENST_INS5_IJNSA_ILi8EEENSA_ILi32EEEEEENS5_IJS17_SB_EEEEEEEvNS4_8identityES10_S1B_vS1C_EENS_8epilogue10collective6detail29Sm90TmaWarpSpecializedAdapterINS1F_15DefaultEpilogueISJ_SK_SK_NS1E_6thread17LinearCombinationISJ_Li1EffLNS1J_9ScaleType4KindE0ELNS_15FloatRoundStyleE2ESJ_EENS1_15EpilogueDefaultEEEEEvvEEEEvNT_6ParamsE:
        .type           _ZN7cutlass13device_kernelINS_4gemm6kernel13GemmUniversalIN4cute5tupleIJiiiiEEENS1_10collective13CollectiveMmaINS1_34MainloopSm90TmaGmmaWarpSpecializedILi4ENS5_IJNS4_1CILi1EEESB_SB_EEENS1_32KernelTmaWarpSpecializedPingpongEEENS5_IJNSA_ILi64EEENSA_ILi256EEENSA_ILi128EEEEEENS_10tfloat32_tENS5_IJlSB_lEEESJ_SK_NS4_8TiledMMAINS4_8MMA_AtomIJNS4_4SM904GMMA30MMA_64x256x8_F32TF32TF32_SS_TNILNSO_7ScaleInE1ELSQ_1EEEEEENS4_6LayoutISC_NS5_IJNSA_ILi0EEESU_SU_EEEEENS5_IJNS4_10UnderscoreESX_SX_EEEEENS4_13SM90_TMA_LOADENS4_14ComposedLayoutINS4_7SwizzleILi3ELi4ELi3EEENS4_18smem_ptr_flag_bitsILi32EEENST_INS5_IJNSA_ILi8EEENSA_ILi32EEEEEENS5_IJS17_SB_EEEEEEEvNS4_8identityES10_S1B_vS1C_EENS_8epilogue10collective6detail29Sm90TmaWarpSpecializedAdapterINS1F_15DefaultEpilogueISJ_SK_SK_NS1E_6thread17LinearCombinationISJ_Li1EffLNS1J_9ScaleType4KindE0ELNS_15FloatRoundStyleE2ESJ_EENS1_15EpilogueDefaultEEEEEvvEEEEvNT_6ParamsE,@function
        .size           _ZN7cutlass13device_kernelINS_4gemm6kernel13GemmUniversalIN4cute5tupleIJiiiiEEENS1_10collective13CollectiveMmaINS1_34MainloopSm90TmaGmmaWarpSpecializedILi4ENS5_IJNS4_1CILi1EEESB_SB_EEENS1_32KernelTmaWarpSpecializedPingpongEEENS5_IJNSA_ILi64EEENSA_ILi256EEENSA_ILi128EEEEEENS_10tfloat32_tENS5_IJlSB_lEEESJ_SK_NS4_8TiledMMAINS4_8MMA_AtomIJNS4_4SM904GMMA30MMA_64x256x8_F32TF32TF32_SS_TNILNSO_7ScaleInE1ELSQ_1EEEEEENS4_6LayoutISC_NS5_IJNSA_ILi0EEESU_SU_EEEEENS5_IJNS4_10UnderscoreESX_SX_EEEEENS4_13SM90_TMA_LOADENS4_14ComposedLayoutINS4_7SwizzleILi3ELi4ELi3EEENS4_18smem_ptr_flag_bitsILi32EEENST_INS5_IJNSA_ILi8EEENSA_ILi32EEEEEENS5_IJS17_SB_EEEEEEEvNS4_8identityES10_S1B_vS1C_EENS_8epilogue10collective6detail29Sm90TmaWarpSpecializedAdapterINS1F_15DefaultEpilogueISJ_SK_SK_NS1E_6thread17LinearCombinationISJ_Li1EffLNS1J_9ScaleType4KindE0ELNS_15FloatRoundStyleE2ESJ_EENS1_15EpilogueDefaultEEEEEvvEEEEvNT_6ParamsE,(.L_x_324 - _ZN7cutlass13device_kernelINS_4gemm6kernel13GemmUniversalIN4cute5tupleIJiiiiEEENS1_10collective13CollectiveMmaINS1_34MainloopSm90TmaGmmaWarpSpecializedILi4ENS5_IJNS4_1CILi1EEESB_SB_EEENS1_32KernelTmaWarpSpecializedPingpongEEENS5_IJNSA_ILi64EEENSA_ILi256EEENSA_ILi128EEEEEENS_10tfloat32_tENS5_IJlSB_lEEESJ_SK_NS4_8TiledMMAINS4_8MMA_AtomIJNS4_4SM904GMMA30MMA_64x256x8_F32TF32TF32_SS_TNILNSO_7ScaleInE1ELSQ_1EEEEEENS4_6LayoutISC_NS5_IJNSA_ILi0EEESU_SU_EEEEENS5_IJNS4_10UnderscoreESX_SX_EEEEENS4_13SM90_TMA_LOADENS4_14ComposedLayoutINS4_7SwizzleILi3ELi4ELi3EEENS4_18smem_ptr_flag_bitsILi32EEENST_INS5_IJNSA_ILi8EEENSA_ILi32EEEEEENS5_IJS17_SB_EEEEEEEvNS4_8identityES10_S1B_vS1C_EENS_8epilogue10collective6detail29Sm90TmaWarpSpecializedAdapterINS1F_15DefaultEpilogueISJ_SK_SK_NS1E_6thread17LinearCombinationISJ_Li1EffLNS1J_9ScaleType4KindE0ELNS_15FloatRoundStyleE2ESJ_EENS1_15EpilogueDefaultEEEEEvvEEEEvNT_6ParamsE)
        .other          _ZN7cutlass13device_kernelINS_4gemm6kernel13GemmUniversalIN4cute5tupleIJiiiiEEENS1_10collective13CollectiveMmaINS1_34MainloopSm90TmaGmmaWarpSpecializedILi4ENS5_IJNS4_1CILi1EEESB_SB_EEENS1_32KernelTmaWarpSpecializedPingpongEEENS5_IJNSA_ILi64EEENSA_ILi256EEENSA_ILi128EEEEEENS_10tfloat32_tENS5_IJlSB_lEEESJ_SK_NS4_8TiledMMAINS4_8MMA_AtomIJNS4_4SM904GMMA30MMA_64x256x8_F32TF32TF32_SS_TNILNSO_7ScaleInE1ELSQ_1EEEEEENS4_6LayoutISC_NS5_IJNSA_ILi0EEESU_SU_EEEEENS5_IJNS4_10UnderscoreESX_SX_EEEEENS4_13SM90_TMA_LOADENS4_14ComposedLayoutINS4_7SwizzleILi3ELi4ELi3EEENS4_18smem_ptr_flag_bitsILi32EEENST_INS5_IJNSA_ILi8EEENSA_ILi32EEEEEENS5_IJS17_SB_EEEEEEEvNS4_8identityES10_S1B_vS1C_EENS_8epilogue10collective6detail29Sm90TmaWarpSpecializedAdapterINS1F_15DefaultEpilogueISJ_SK_SK_NS1E_6thread17LinearCombinationISJ_Li1EffLNS1J_9ScaleType4KindE0ELNS_15FloatRoundStyleE2ESJ_EENS1_15EpilogueDefaultEEEEEvvEEEEvNT_6ParamsE,@"STO_CUDA_ENTRY STV_DEFAULT"
_ZN7cutlass13device_kernelINS_4gemm6kernel13GemmUniversalIN4cute5tupleIJiiiiEEENS1_10collective13CollectiveMmaINS1_34MainloopSm90TmaGmmaWarpSpecializedILi4ENS5_IJNS4_1CILi1EEESB_SB_EEENS1_32KernelTmaWarpSpecializedPingpongEEENS5_IJNSA_ILi64EEENSA_ILi256EEENSA_ILi128EEEEEENS_10tfloat32_tENS5_IJlSB_lEEESJ_SK_NS4_8TiledMMAINS4_8MMA_AtomIJNS4_4SM904GMMA30MMA_64x256x8_F32TF32TF32_SS_TNILNSO_7ScaleInE1ELSQ_1EEEEEENS4_6LayoutISC_NS5_IJNSA_ILi0EEESU_SU_EEEEENS5_IJNS4_10UnderscoreESX_SX_EEEEENS4_13SM90_TMA_LOADENS4_14ComposedLayoutINS4_7SwizzleILi3ELi4ELi3EEENS4_18smem_ptr_flag_bitsILi32EEENST_INS5_IJNSA_ILi8EEENSA_ILi32EEEEEENS5_IJS17_SB_EEEEEEEvNS4_8identityES10_S1B_vS1C_EENS_8epilogue10collective6detail29Sm90TmaWarpSpecializedAdapterINS1F_15DefaultEpilogueISJ_SK_SK_NS1E_6thread17LinearCombinationISJ_Li1EffLNS1J_9ScaleType4KindE0ELNS_15FloatRoundStyleE2ESJ_EENS1_15EpilogueDefaultEEEEEvvEEEEvNT_6ParamsE:
[----:B------:R-:W0:Y:S01]  /*0000*/  LDC R1, c[0x0][0x28] ;  /* 0x00000a00ff017b82 */ /* 0x000e220000000800 */
[----:B------:R-:W1:Y:S01]  /*0010*/  S2R R4, SR_TID.X ;  /* 0x0000000000047919 */ /* 0x000e620000002100 */
[----:B------:R-:W-:Y:S01]  /*0020*/  ELECT P0, URZ, PT ;  /* 0x00000000003f782f */ /* 0x000fe20003800000 */
[----:B------:R-:W-:Y:S01]  /*0030*/  BSSY B0, `(.L_x_0) ;  /* 0x0000014000007945 */ /* 0x000fe20003800000 */
[----:B-1----:R-:W-:-:S05]  /*0040*/  SHF.R.U32.HI R0, RZ, 0x5, R4 ;  /* 0x00000005ff007819 */ /* 0x002fca0000011604 */
[----:B------:R-:W1:Y:S02]  /*0050*/  SHFL.IDX PT, R2, R0, RZ, 0x1f ;  /* 0x00001fff00027589 */ /* 0x000e6400000e0000 */
[----:B-1----:R-:W-:Y:S02]  /*0060*/  R2UR UR8, R2 ;  /* 0x00000000020872ca */ /* 0x002fe400000e0000 */
[----:B------:R-:W-:-:S05]  /*0070*/  SHF.R.U32.HI R2, RZ, 0x7, R4 ;  /* 0x00000007ff027819 */ /* 0x000fca0000011604 */
[----:B------:R1:W2:Y:S06]  /*0080*/  SHFL.IDX PT, R3, R2, RZ, 0x1f ;  /* 0x00001fff02037589 */ /* 0x0002ac00000e0000 */
[----:B------:R-:W-:Y:S02]  /*0090*/  USHF.R.S32.HI UR4, URZ, 0x1f, UR8 ;  /* 0x0000001f3f047899 */ /* 0x000fe40008011408 */
[----:B------:R-:W-:Y:S02]  /*00a0*/  ISETP.NE.OR P0, PT, RZ, UR8, !P0 ;  /* 0x00000008ff007c0c */ /* 0x000fe4000c705670 */
[----:B------:R-:W-:-:S04]  /*00b0*/  ULEA.HI UR4, UR4, UR8, URZ, 0x2 ;  /* 0x0000000804047291 */ /* 0x000fc8000f8f103f */
[----:B------:R-:W-:-:S04]  /*00c0*/  ULOP3.LUT UR4, UR4, 0xfffffffc, URZ, 0xc0, !UPT ;  /* 0xfffffffc04047892 */ /* 0x000fc8000f8ec03f */
[----:B------:R-:W-:-:S03]  /*00d0*/  UIADD3 UR8, UR8, -UR4, URZ ;  /* 0x8000000408087290 */ /* 0x000fc6000fffe03f */
[----:B01----:R-:W-:Y:S09]  /*00e0*/  @P0 BRA `(.L_x_1) ;  /* 0x0000000000200947 */ /* 0x003ff20003800000 */
[----:B------:R-:W-:Y:S02]  /*00f0*/  ULDC.64 UR4, c[0x0][0x198] ;  /* 0x0000660000047ab9 */ /* 0x000fe40000000a00 */
[----:B------:R-:W-:Y:S02]  /*0100*/  UIADD3 UR6, UP0, UR4, 0xf0, URZ ;  /* 0x000000f004067890 */ /* 0x000fe4000ff1e03f */
[----:B------:R-:W-:Y:S02]  /*0110*/  UIADD3 UR4, UP1, UR4, 0x1f0, URZ ;  /* 0x000001f004047890 */ /* 0x000fe4000ff3e03f */
[----:B------:R-:W-:Y:S02]  /*0120*/  UIADD3.X UR7, URZ, UR5, URZ, UP0, !UPT ;  /* 0x000000053f077290 */ /* 0x000fe400087fe43f */
[----:B------:R-:W-:-:S07]  /*0130*/  UIADD3.X UR5, URZ, UR5, URZ, UP1, !UPT ;  /* 0x000000053f057290 */ /* 0x000fce0008ffe43f */
[----:B------:R0:W-:Y:S02]  /*0140*/  UTMACCTL.PF [UR6] ;  /* 0x00000000060079b9 */ /* 0x0001e40008040000 */
[----:B------:R0:W-:Y:S02]  /*0150*/  UTMACCTL.PF [UR4] ;  /* 0x00000000040079b9 */ /* 0x0001e40008040000 */
[----:B0-----:R-:W-:Y:S01]  /*0160*/  NOP ;  /* 0x0000000000007918 */ /* 0x001fe20000000000 */
.L_x_1:
[----:B------:R-:W-:Y:S05]  /*0170*/  BSYNC B0 ;  /* 0x0000000000007941 */ /* 0x000fea0003800000 */
.L_x_0:
[----:B------:R-:W0:Y:S01]  /*0180*/  SHFL.IDX PT, R5, R0, RZ, 0x1f ;  /* 0x00001fff00057589 */ /* 0x000e2200000e0000 */
[----:B--2---:R-:W-:Y:S01]  /*0190*/  R2UR UR15, R3 ;  /* 0x00000000030f72ca */ /* 0x004fe200000e0000 */
[----:B------:R-:W-:-:S04]  /*01a0*/  UISETP.NE.AND UP0, UPT, UR8, 0x3, UPT ;  /* 0x000000030800788c */ /* 0x000fc8000bf05270 */
[----:B------:R-:W-:-:S08]  /*01b0*/  UISETP.EQ.OR UP0, UPT, UR8, URZ, !UP0 ;  /* 0x0000003f0800728c */ /* 0x000fd0000c702670 */
[----:B------:R-:W-:Y:S02]  /*01c0*/  UIADD3 UR18, UR15, -0x1, URZ ;  /* 0xffffffff0f127890 */ /* 0x000fe4000fffe03f */
[----:B------:R-:W-:Y:S02]  /*01d0*/  UISETP.EQ.AND UP0, UPT, UR15, URZ, UP0 ;  /* 0x0000003f0f00728c */ /* 0x000fe40008702270 */
[----:B------:R-:W-:Y:S02]  /*01e0*/  UISETP.GE.U32.AND UP1, UPT, UR18, 0x2, UPT ;  /* 0x000000021200788c */ /* 0x000fe4000bf26070 */
[----:B------:R-:W-:Y:S01]  /*01f0*/  USEL UR39, URZ, 0x1, !UP0 ;  /* 0x000000013f277887 */ /* 0x000fe2000c000000 */
[----:B0-----:R-:W-:-:S03]  /*0200*/  ISETP.NE.AND P0, PT, R5, RZ, PT ;  /* 0x000000ff0500720c */ /* 0x001fc60003f05270 */
[----:B------:R-:W-:-:S10]  /*0210*/  USEL UR39, UR39, 0x2, UP1 ;  /* 0x0000000227277887 */ /* 0x000fd40008800000 */
[----:B------:R-:W-:Y:S05]  /*0220*/  @P0 BRA `(.L_x_2) ;  /* 0x0000000000580947 */ /* 0x000fea0003800000 */
[----:B------:R-:W0:Y:S01]  /*0230*/  S2UR UR9, SR_CgaCtaId ;  /* 0x00000000000979c3 */ /* 0x000e220000008800 */
[----:B------:R-:W-:Y:S01]  /*0240*/  UMOV UR4, 0x400 ;  /* 0x0000040000047882 */ /* 0x000fe20000000000 */
[----:B------:R-:W-:Y:S01]  /*0250*/  UMOV UR5, 0x1 ;  /* 0x0000000100057882 */ /* 0x000fe20000000000 */
[----:B------:R-:W-:Y:S01]  /*0260*/  UMOV UR6, 0x80 ;  /* 0x0000008000067882 */ /* 0x000fe20000000000 */
[----:B------:R-:W-:Y:S01]  /*0270*/  ELECT P0, URZ, PT ;  /* 0x00000000003f782f */ /* 0x000fe20003800000 */
[----:B------:R-:W-:-:S04]  /*0280*/  UIADD3 UR6, -UR6, 0x100000, URZ ;  /* 0x0010000006067890 */ /* 0x000fc8000fffe13f */
[----:B------:R-:W-:Y:S02]  /*0290*/  USHF.L.U32 UR7, UR6, 0xb, URZ ;  /* 0x0000000b06077899 */ /* 0x000fe4000800063f */
[----:B------:R-:W-:Y:S02]  /*02a0*/  USHF.L.U32 UR6, UR6, 0x1, URZ ;  /* 0x0000000106067899 */ /* 0x000fe4000800063f */
[----:B0-----:R-:W-:Y:S02]  /*02b0*/  ULEA UR9, UR9, UR4, 0x18 ;  /* 0x0000000409097291 */ /* 0x001fe4000f8ec03f */
[----:B------:R-:W-:-:S04]  /*02c0*/  UIADD3 UR4, -UR5, 0x100000, URZ ;  /* 0x0010000005047890 */ /* 0x000fc8000fffe13f */
[----:B------:R-:W-:Y:S02]  /*02d0*/  USHF.L.U32 UR5, UR4, 0xb, URZ ;  /* 0x0000000b04057899 */ /* 0x000fe4000800063f */
[----:B------:R-:W-:Y:S01]  /*02e0*/  USHF.L.U32 UR4, UR4, 0x1, URZ ;  /* 0x0000000104047899 */ /* 0x000fe2000800063f */
[----:B------:R-:W0:Y:S11]  /*02f0*/  FENCE.VIEW.ASYNC.S ;  /* 0x00000000000073c6 */ /* 0x000e360000000000 */
[----:B0-----:R0:W1:Y:S01]  /*0300*/  SYNCS.EXCH.64 URZ, [UR9], UR4 ;  /* 0x00000004093f75b2 */ /* 0x0010620008000100 */
[----:B------:R0:W2:Y:S01]  /*0310*/  SYNCS.EXCH.64 URZ, [UR9+0x20], UR6 ;  /* 0x00002006093f75b2 */ /* 0x0000a20008000100 */
[----:B------:R0:W3:Y:S01]  /*0320*/  SYNCS.EXCH.64 URZ, [UR9+0x8], UR4 ;  /* 0x00000804093f75b2 */ /* 0x0000e20008000100 */
[----:B------:R0:W4:Y:S01]  /*0330*/  SYNCS.EXCH.64 URZ, [UR9+0x28], UR6 ;  /* 0x00002806093f75b2 */ /* 0x0001220008000100 */
[----:B------:R0:W0:Y:S01]  /*0340*/  SYNCS.EXCH.64 URZ, [UR9+0x10], UR4 ;  /* 0x00001004093f75b2 */ /* 0x0000220008000100 */
[----:B------:R0:W0:Y:S01]  /*0350*/  SYNCS.EXCH.64 URZ, [UR9+0x30], UR6 ;  /* 0x00003006093f75b2 */ /* 0x0000220008000100 */
[----:B------:R0:W0:Y:S01]  /*0360*/  SYNCS.EXCH.64 URZ, [UR9+0x18], UR4 ;  /* 0x00001804093f75b2 */ /* 0x0000220008000100 */
[----:B------:R0:W0:Y:S01]  /*0370*/  SYNCS.EXCH.64 URZ, [UR9+0x38], UR6 ;  /* 0x00003806093f75b2 */ /* 0x0000220008000100 */
[----:B------:R-:W-:Y:S01]  /*0380*/  NOP ;  /* 0x0000000000007918 */ /* 0x000fe20000000000 */
.L_x_2:
[----:B------:R-:W5:Y:S01]  /*0390*/  SHFL.IDX PT, R5, R0, RZ, 0x1f ;  /* 0x00001fff00057589 */ /* 0x000f6200000e0000 */
[----:B------:R-:W-:Y:S01]  /*03a0*/  ELECT P0, URZ, PT ;  /* 0x00000000003f782f */ /* 0x000fe20003800000 */
[----:B------:R-:W-:Y:S01]  /*03b0*/  NOP ;  /* 0x0000000000007918 */ /* 0x000fe20000000000 */
[----:B------:R-:W-:Y:S01]  /*03c0*/  ELECT P1, URZ, PT ;  /* 0x00000000003f782f */ /* 0x000fe20003820000 */
[----:B------:R-:W1:Y:S01]  /*03d0*/  SHFL.IDX PT, R3, R0, RZ, 0x1f ;  /* 0x00001fff00037589 */ /* 0x000e6200000e0000 */
[----:B0-----:R-:W-:Y:S01]  /*03e0*/  UMOV UR4, 0x20 ;  /* 0x0000002000047882 */ /* 0x001fe20000000000 */
[----:B------:R-:W-:Y:S01]  /*03f0*/  UMOV UR12, 0x80 ;  /* 0x00000080000c7882 */ /* 0x000fe20000000000 */
[----:B------:R-:W-:Y:S01]  /*0400*/  NOP ;  /* 0x0000000000007918 */ /* 0x000fe20000000000 */
[----:B------:R0:W0:Y:S01]  /*0410*/  SHFL.IDX PT, R0, R2, RZ, 0x1f ;  /* 0x00001fff02007589 */ /* 0x00002200000e0000 */
[----:B------:R-:W-:Y:S01]  /*0420*/  ULDC.64 UR48, c[0x0][0x208] ;  /* 0x0000820000307ab9 */ /* 0x000fe20000000a00 */
[----:B-----5:R-:W-:-:S02]  /*0430*/  ISETP.NE.OR P0, PT, R5, RZ, !P0 ;  /* 0x000000ff0500720c */ /* 0x020fc40004705670 */
[----:B-1----:R-:W-:Y:S02]  /*0440*/  ISETP.NE.OR P1, PT, R3, RZ, !P1 ;  /* 0x000000ff0300720c */ /* 0x002fe40004f25670 */
[----:B------:R-:W-:-:S04]  /*0450*/  SHF.R.S32.HI R3, RZ, 0x1f, R4 ;  /* 0x0000001fff037819 */ /* 0x000fc80000011404 */
[----:B------:R-:W-:-:S05]  /*0460*/  LEA.HI R3, R3, R4, RZ, 0x7 ;  /* 0x0000000403037211 */ /* 0x000fca00078f38ff */
[----:B------:R-:W-:Y:S01]  /*0470*/  VOTEU.ALL UP0, P0 ;  /* 0x00000000003f7886 */ /* 0x000fe20000000000 */
[----:B------:R-:W-:Y:S01]  /*0480*/  LOP3.LUT R3, R3, 0xffffff80, RZ, 0xc0, !PT ;  /* 0xffffff8003037812 */ /* 0x000fe200078ec0ff */
[----:B------:R-:W-:-:S03]  /*0490*/  VOTEU.ALL UP1, P1 ;  /* 0x00000000003f7886 */ /* 0x000fc60000820000 */
[----:B------:R-:W1:Y:S01]  /*04a0*/  @!UP0 S2UR UR7, SR_CgaCtaId ;  /* 0x00000000000789c3 */ /* 0x000e620000008800 */
[----:B------:R-:W-:Y:S01]  /*04b0*/  @!UP0 UMOV UR6, 0x400 ;  /* 0x0000040000068882 */ /* 0x000fe20000000000 */
[----:B------:R-:W-:-:S04]  /*04c0*/  @!UP0 UIADD3 UR4, -UR4, 0x100000, URZ ;  /* 0x0010000004048890 */ /* 0x000fc8000fffe13f */
[----:B------:R-:W-:Y:S02]  /*04d0*/  @!UP0 USHF.L.U32 UR5, UR4, 0xb, URZ ;  /* 0x0000000b04058899 */ /* 0x000fe4000800063f */
[----:B------:R-:W-:Y:S01]  /*04e0*/  @!UP0 USHF.L.U32 UR4, UR4, 0x1, URZ ;  /* 0x0000000104048899 */ /* 0x000fe2000800063f */
[----:B------:R-:W-:Y:S01]  /*04f0*/  IMAD.IADD R3, R4, 0x1, -R3 ;  /* 0x0000000104037824 */ /* 0x000fe200078e0a03 */
[----:B------:R-:W-:Y:S01]  /*0500*/  @!UP1 UMOV UR10, 0x400 ;  /* 0x00000400000a9882 */ /* 0x000fe20000000000 */
[----:B------:R-:W-:Y:S01]  /*0510*/  VOTEU.ALL UP2, P1 ;  /* 0x00000000003f7886 */ /* 0x000fe20000840000 */
[----:B------:R-:W-:Y:S01]  /*0520*/  VOTEU.ALL UP3, P1 ;  /* 0x00000000003f7886 */ /* 0x000fe20000860000 */
[----:B------:R-:W-:Y:S01]  /*0530*/  VOTEU.ALL UP4, P1 ;  /* 0x00000000003f7886 */ /* 0x000fe20000880000 */
[----:B------:R-:W5:Y:S01]  /*0540*/  @!UP1 S2UR UR11, SR_CgaCtaId ;  /* 0x00000000000b99c3 */ /* 0x000f620000008800 */
[----:B------:R-:W-:Y:S01]  /*0550*/  VOTEU.ALL UP5, P1 ;  /* 0x00000000003f7886 */ /* 0x000fe200008a0000 */
[----:B------:R-:W-:Y:S01]  /*0560*/  ISETP.NE.AND P1, PT, RZ, UR15, PT ;  /* 0x0000000fff007c0c */ /* 0x000fe2000bf25270 */
[----:B-1----:R-:W-:-:S02]  /*0570*/  @!UP0 ULEA UR9, UR7, UR6, 0x18 ;  /* 0x0000000607098291 */ /* 0x002fc4000f8ec03f */
[----:B------:R-:W-:-:S04]  /*0580*/  @!UP1 UIADD3 UR6, -UR12, 0x100000, URZ ;  /* 0x001000000c069890 */ /* 0x000fc8000fffe13f */
[----:B------:R-:W-:Y:S02]  /*0590*/  @!UP1 USHF.L.U32 UR7, UR6, 0xb, URZ ;  /* 0x0000000b06079899 */ /* 0x000fe4000800063f */
[----:B------:R-:W-:Y:S01]  /*05a0*/  @!UP1 USHF.L.U32 UR6, UR6, 0x1, URZ ;  /* 0x0000000106069899 */ /* 0x000fe2000800063f */
[----:B------:R-:W-:Y:S01]  /*05b0*/  VOTEU.ALL UP0, P0 ;  /* 0x00000000003f7886 */ /* 0x000fe20000000000 */
[----:B-----5:R-:W-:Y:S01]  /*05c0*/  @!UP1 ULEA UR10, UR11, UR10, 0x18 ;  /* 0x0000000a0b0a9291 */ /* 0x020fe2000f8ec03f */
[----:B------:R-:W-:Y:S01]  /*05d0*/  VOTEU.ALL UP1, P0 ;  /* 0x00000000003f7886 */ /* 0x000fe20000020000 */
[----:B------:R-:W1:Y:S02]  /*05e0*/  FENCE.VIEW.ASYNC.S ;  /* 0x00000000000073c6 */ /* 0x000e640000000000 */
[----:B-1----:R-:W2:Y:S02]  /*05f0*/  @!UP0 SYNCS.EXCH.64 URZ, [UR9+0x70], UR4 ;  /* 0x00007004093f85b2 */ /* 0x002ea40008000100 */
[----:B------:R1:W2:Y:S01]  /*0600*/  @!UP1 SYNCS.EXCH.64 URZ, [UR9+0x78], UR4 ;  /* 0x00007804093f95b2 */ /* 0x0002a20008000100 */
[----:B------:R-:W-:Y:S01]  /*0610*/  NOP ;  /* 0x0000000000007918 */ /* 0x000fe20000000000 */
[----:B-1----:R-:W-:-:S02]  /*0620*/  ULDC.64 UR4, c[0x0][0x598] ;  /* 0x0001660000047ab9 */ /* 0x002fc40000000a00 */
[----:B------:R-:W-:Y:S02]  /*0630*/  ISETP.NE.U32.AND P0, PT, RZ, UR4, PT ;  /* 0x00000004ff007c0c */ /* 0x000fe4000bf05070 */
[----:B------:R1:W2:Y:S02]  /*0640*/  @!UP2 SYNCS.EXCH.64 URZ, [UR10+0x50], UR6 ;  /* 0x000050060a3fa5b2 */ /* 0x0002a40008000100 */
[----:B------:R-:W-:Y:S01]  /*0650*/  ISETP.NE.AND.EX P0, PT, RZ, UR5, PT, P0 ;  /* 0x00000005ff007c0c */ /* 0x000fe2000bf05300 */
[----:B------:R1:W2:Y:S01]  /*0660*/  @!UP3 SYNCS.EXCH.64 URZ, [UR10+0x58], UR6 ;  /* 0x000058060a3fb5b2 */ /* 0x0002a20008000100 */
[----:B------:R1:W2:Y:S01]  /*0670*/  @!UP4 SYNCS.EXCH.64 URZ, [UR10+0x60], UR6 ;  /* 0x000060060a3fc5b2 */ /* 0x0002a20008000100 */
[----:B------:R1:W2:Y:S01]  /*0680*/  @!UP5 SYNCS.EXCH.64 URZ, [UR10+0x68], UR6 ;  /* 0x000068060a3fd5b2 */ /* 0x0002a20008000100 */
[----:B------:R-:W-:Y:S01]  /*0690*/  NOP ;  /* 0x0000000000007918 */ /* 0x000fe20000000000 */
[----:B--234-:R-:W-:Y:S08]  /*06a0*/  BAR.SYNC.DEFER_BLOCKING 0x0 ;  /* 0x0000000000007b1d */ /* 0x01cff00000010000 */
[----:B01----:R-:W-:Y:S05]  /*06b0*/  @!P0 BRA `(.L_x_3) ;  /* 0x00000000001c8947 */ /* 0x003fea0003800000 */
[----:B------:R-:W0:Y:S02]  /*06c0*/  LDC.64 R6, c[0x0][0x598] ;  /* 0x00016600ff067b82 */ /* 0x000e240000000a00 */
[----:B0-----:R-:W2:Y:S02]  /*06d0*/  LDG.E.64 R6, desc[UR48][R6.64] ;  /* 0x0000003006067981 */ /* 0x001ea4000c1e1b00 */
[----:B--2---:R-:W-:-:S04]  /*06e0*/  ISETP.NE.U32.AND P0, PT, R6, RZ, PT ;  /* 0x000000ff0600720c */ /* 0x004fc80003f05070 */
[----:B------:R-:W-:-:S13]  /*06f0*/  ISETP.NE.AND.EX P0, PT, R7, RZ, PT, P0 ;  /* 0x000000ff0700720c */ /* 0x000fda0003f05300 */
[----:B------:R-:W-:Y:S05]  /*0700*/  @!P0 BRA `(.L_x_3) ;  /* 0x0000000000088947 */ /* 0x000fea0003800000 */
[----:B------:R1:W5:Y:S01]  /*0710*/  LD.E R23, desc[UR48][R6.64] ;  /* 0x0000003006177980 */ /* 0x000362000c101900 */
[----:B------:R-:W-:Y:S05]  /*0720*/  BRA `(.L_x_4) ;  /* 0x0000000000247947 */ /* 0x000fea0003800000 */
.L_x_3:
[----:B------:R-:W-:Y:S02]  /*0730*/  ULDC.64 UR4, c[0x0][0x588] ;  /* 0x0001620000047ab9 */ /* 0x000fe40000000a00 */
[----:B------:R-:W-:-:S04]  /*0740*/  ISETP.NE.U32.AND P0, PT, RZ, UR4, PT ;  /* 0x00000004ff007c0c */ /* 0x000fc8000bf05070 */
[----:B------:R-:W-:-:S13]  /*0750*/  ISETP.NE.AND.EX P0, PT, RZ, UR5, PT, P0 ;  /* 0x00000005ff007c0c */ /* 0x000fda000bf05300 */
[----:B------:R-:W-:Y:S05]  /*0760*/  @!P0 BRA `(.L_x_5) ;  /* 0x00000000000c8947 */ /* 0x000fea0003800000 */
[----:B------:R-:W0:Y:S02]  /*0770*/  LDC.64 R6, c[0x0][0x588] ;  /* 0x00016200ff067b82 */ /* 0x000e240000000a00 */
[----:B0-----:R0:W5:Y:S01]  /*0780*/  LDG.E R23, desc[UR48][R6.64] ;  /* 0x0000003006177981 */ /* 0x001162000c1e1900 */
[----:B------:R-:W-:Y:S05]  /*0790*/  BRA `(.L_x_4) ;  /* 0x0000000000087947 */ /* 0x000fea0003800000 */
.L_x_5:
[----:B------:R-:W-:Y:S02]  /*07a0*/  ULDC UR4, c[0x0][0x580] ;  /* 0x0001600000047ab9 */ /* 0x000fe40000000800 */
[----:B------:R-:W-:-:S07]  /*07b0*/  IMAD.U32 R23, RZ, RZ, UR4 ;  /* 0x00000004ff177e24 */ /* 0x000fce000f8e00ff */
.L_x_4:
[----:B------:R-:W-:Y:S02]  /*07c0*/  ULDC.64 UR4, c[0x0][0x5a0] ;  /* 0x0001680000047ab9 */ /* 0x000fe40000000a00 */
[----:B------:R-:W-:-:S04]  /*07d0*/  ISETP.NE.U32.AND P0, PT, RZ, UR4, PT ;  /* 0x00000004ff007c0c */ /* 0x000fc8000bf05070 */
[----:B------:R-:W-:-:S13]  /*07e0*/  ISETP.NE.AND.EX P0, PT, RZ, UR5, PT, P0 ;  /* 0x00000005ff007c0c */ /* 0x000fda000bf05300 */
[----:B------:R-:W-:Y:S05]  /*07f0*/  @!P0 BRA `(.L_x_6) ;  /* 0x00000000001c8947 */ /* 0x000fea0003800000 */
[----:B01----:R-:W0:Y:S02]  /*0800*/  LDC.64 R6, c[0x0][0x5a0] ;  /* 0x00016800ff067b82 */ /* 0x003e240000000a00 */
[----:B0-----:R-:W2:Y:S02]  /*0810*/  LDG.E.64 R6, desc[UR48][R6.64] ;  /* 0x0000003006067981 */ /* 0x001ea4000c1e1b00 */
[----:B--2---:R-:W-:-:S04]  /*0820*/  ISETP.NE.U32.AND P0, PT, R6, RZ, PT ;  /* 0x000000ff0600720c */ /* 0x004fc80003f05070 */
[----:B------:R-:W-:-:S13]  /*0830*/  ISETP.NE.AND.EX P0, PT, R7, RZ, PT, P0 ;  /* 0x000000ff0700720c */ /* 0x000fda0003f05300 */
[----:B------:R-:W-:Y:S05]  /*0840*/  @!P0 BRA `(.L_x_6) ;  /* 0x0000000000088947 */ /* 0x000fea0003800000 */
[----:B------:R3:W5:Y:S01]  /*0850*/  LD.E R22, desc[UR48][R6.64] ;  /* 0x0000003006167980 */ /* 0x000762000c101900 */
[----:B------:R-:W-:Y:S05]  /*0860*/  BRA `(.L_x_7) ;  /* 0x0000000000247947 */ /* 0x000fea0003800000 */
.L_x_6:
[----:B------:R-:W-:Y:S02]  /*0870*/  ULDC.64 UR4, c[0x0][0x590] ;  /* 0x0001640000047ab9 */ /* 0x000fe40000000a00 */
[----:B------:R-:W-:-:S04]  /*0880*/  ISETP.NE.U32.AND P0, PT, RZ, UR4, PT ;  /* 0x00000004ff007c0c */ /* 0x000fc8000bf05070 */
[----:B------:R-:W-:-:S13]  /*0890*/  ISETP.NE.AND.EX P0, PT, RZ, UR5, PT, P0 ;  /* 0x00000005ff007c0c */ /* 0x000fda000bf05300 */
[----:B------:R-:W-:Y:S05]  /*08a0*/  @!P0 BRA `(.L_x_8) ;  /* 0x00000000000c8947 */ /* 0x000fea0003800000 */
[----:B01----:R-:W0:Y:S02]  /*08b0*/  LDC.64 R6, c[0x0][0x590] ;  /* 0x00016400ff067b82 */ /* 0x003e240000000a00 */
[----:B0-----:R2:W5:Y:S01]  /*08c0*/  LDG.E R22, desc[UR48][R6.64] ;  /* 0x0000003006167981 */ /* 0x001562000c1e1900 */
[----:B------:R-:W-:Y:S05]  /*08d0*/  BRA `(.L_x_7) ;  /* 0x0000000000087947 */ /* 0x000fea0003800000 */
.L_x_8:
[----:B------:R-:W-:Y:S02]  /*08e0*/  ULDC UR4, c[0x0][0x584] ;  /* 0x0001610000047ab9 */ /* 0x000fe40000000800 */
[----:B------:R-:W-:-:S07]  /*08f0*/  IMAD.U32 R22, RZ, RZ, UR4 ;  /* 0x00000004ff167e24 */ /* 0x000fce000f8e00ff */
.L_x_7:
[----:B------:R-:W4:Y:S01]  /*0900*/  S2UR UR10, SR_CTAID.Y ;  /* 0x00000000000a79c3 */ /* 0x000f220000002600 */
[----:B------:R-:W-:Y:S01]  /*0910*/  ULDC UR5, c[0x0][0x65c] ;  /* 0x0001970000057ab9 */ /* 0x000fe20000000800 */
[----:B------:R-:W-:Y:S01]  /*0920*/  UISETP.NE.AND UP0, UPT, UR15, 0x2, UPT ;  /* 0x000000020f00788c */ /* 0x000fe2000bf05270 */
[----:B------:R-:W-:Y:S01]  /*0930*/  PRMT R5, RZ, 0x7610, R5 ;  /* 0x00007610ff057816 */ /* 0x000fe20000000005 */
[----:B------:R-:W-:Y:S01]  /*0940*/  UISETP.NE.AND UP2, UPT, UR5, 0x1, UPT ;  /* 0x000000010500788c */ /* 0x000fe2000bf45270 */
[----:B------:R-:W-:Y:S02]  /*0950*/  IMAD.MOV.U32 R18, RZ, RZ, -0x1 ;  /* 0xffffffffff127424 */ /* 0x000fe400078e00ff */
[----:B------:R-:W-:Y:S01]  /*0960*/  IMAD.MOV.U32 R19, RZ, RZ, -0x1 ;  /* 0xffffffffff137424 */ /* 0x000fe200078e00ff */
[----:B------:R-:W4:Y:S01]  /*0970*/  S2UR UR4, SR_CTAID.X ;  /* 0x00000000000479c3 */ /* 0x000f220000002500 */
[----:B------:R-:W-:-:S06]  /*0980*/  UP2UR UR45, UPR, URZ, 0x4 ;  /* 0x000000043f2d7883 */ /* 0x000fcc0008000000 */
[----:B------:R-:W-:Y:S01]  /*0990*/  @UP2 ULDC UR12, c[0x0][0x10] ;  /* 0x00000400000c2ab9 */ /* 0x000fe20000000800 */
[----:B------:R-:W-:Y:S01]  /*09a0*/  @UP2 UMOV UR7, URZ ;  /* 0x0000003f00072c82 */ /* 0x000fe20008000000 */
[----:B------:R-:W-:Y:S01]  /*09b0*/  @UP2 UMOV UR5, URZ ;  /* 0x0000003f00052c82 */ /* 0x000fe20008000000 */
[----:B0123--:R-:W0:Y:S01]  /*09c0*/  LDC.64 R6, c[0x0][0x650] ;  /* 0x00019400ff067b82 */ /* 0x00fe220000000a00 */
[----:B----4-:R-:W-:Y:S02]  /*09d0*/  @UP2 UMOV UR9, UR10 ;  /* 0x0000000a00092c82 */ /* 0x010fe40008000000 */
[----:B------:R-:W-:Y:S01]  /*09e0*/  @UP2 UMOV UR6, UR9 ;  /* 0x0000000900062c82 */ /* 0x000fe20008000000 */
[----:B------:R-:W-:Y:S01]  /*09f0*/  @!UP2 UMOV UR9, UR10 ;  /* 0x0000000a0009ac82 */ /* 0x000fe20008000000 */
[----:B------:R-:W-:-:S03]  /*0a00*/  @UP2 UIMAD.WIDE.U32 UR12, UR4, UR12, UR6 ;  /* 0x0000000c040c22a5 */ /* 0x000fc6000f8e0006 */
[----:B------:R-:W-:Y:S01]  /*0a10*/  @!UP2 ULDC UR6, c[0x0][0xc] ;  /* 0x000003000006aab9 */ /* 0x000fe20000000800 */
[----:B------:R-:W-:Y:S01]  /*0a20*/  @UP2 UIADD3 UR14, UR13, UR5, URZ ;  /* 0x000000050d0e2290 */ /* 0x000fe2000fffe03f */
[----:B------:R-:W-:Y:S02]  /*0a30*/  ULDC UR10, c[0x0][0xc] ;  /* 0x00000300000a7ab9 */ /* 0x000fe40000000800 */
[----:B------:R-:W-:Y:S01]  /*0a40*/  UMOV UR5, URZ ;  /* 0x0000003f00057c82 */ /* 0x000fe20008000000 */
[----:B------:R-:W-:Y:S01]  /*0a50*/  ULDC UR11, c[0x0][0x10] ;  /* 0x00000400000b7ab9 */ /* 0x000fe20000000800 */
[----:B------:R-:W-:Y:S02]  /*0a60*/  @!UP2 UIMAD.WIDE.U32 UR6, UR6, UR9, UR4 ;  /* 0x000000090606a2a5 */ /* 0x000fe4000f8e0004 */
[----:B------:R-:W-:Y:S01]  /*0a70*/  UIMAD.WIDE.U32 UR10, UR10, UR11, URZ ;  /* 0x0000000b0a0a72a5 */ /* 0x000fe2000f8e003f */
[----:B------:R-:W-:-:S03]  /*0a80*/  ULDC UR13, c[0x0][0x14] ;  /* 0x00000500000d7ab9 */ /* 0x000fc60000000800 */
[----:B------:R-:W-:Y:S02]  /*0a90*/  UIMAD.WIDE.U32 UR54, UR10, UR13, URZ ;  /* 0x0000000d0a3672a5 */ /* 0x000fe4000f8e003f */
[----:B------:R-:W-:Y:S01]  /*0aa0*/  UIMAD UR37, UR11, UR13, URZ ;  /* 0x0000000d0b2572a4 */ /* 0x000fe2000f8e023f */
[----:B------:R-:W-:Y:S01]  /*0ab0*/  @!UP2 UMOV UR12, UR6 ;  /* 0x00000006000cac82 */ /* 0x000fe20008000000 */
[----:B------:R-:W-:Y:S02]  /*0ac0*/  @!UP2 UMOV UR14, UR7 ;  /* 0x00000007000eac82 */ /* 0x000fe40008000000 */
[----:B------:R-:W-:Y:S02]  /*0ad0*/  UIADD3 UR37, UR55, UR37, URZ ;  /* 0x0000002537257290 */ /* 0x000fe4000fffe03f */
[----:B------:R-:W-:-:S04]  /*0ae0*/  UIADD3 UR6, UP1, UR12, UR54, URZ ;  /* 0x000000360c067290 */ /* 0x000fc8000ff3e03f */
[----:B------:R-:W-:Y:S02]  /*0af0*/  UIADD3.X UR7, UR14, UR37, URZ, UP1, !UPT ;  /* 0x000000250e077290 */ /* 0x000fe40008ffe43f */
[----:B------:R-:W-:Y:S02]  /*0b00*/  USEL UR6, UR6, UR12, !UP0 ;  /* 0x0000000c06067287 */ /* 0x000fe4000c000000 */
[----:B------:R-:W-:-:S04]  /*0b10*/  USEL UR7, UR7, UR14, !UP0 ;  /* 0x0000000e07077287 */ /* 0x000fc8000c000000 */
[----:B0-----:R-:W-:Y:S01]  /*0b20*/  ISETP.LE.U32.AND P0, PT, R6, UR6, PT ;  /* 0x0000000606007c0c */ /* 0x001fe2000bf03070 */
[----:B------:R-:W-:Y:S02]  /*0b30*/  IMAD.U32 R16, RZ, RZ, UR6 ;  /* 0x00000006ff107e24 */ /* 0x000fe4000f8e00ff */
[----:B------:R-:W-:Y:S02]  /*0b40*/  IMAD.U32 R2, RZ, RZ, UR7 ;  /* 0x00000007ff027e24 */ /* 0x000fe4000f8e00ff */
[----:B------:R-:W-:-:S03]  /*0b50*/  IMAD.U32 R17, RZ, RZ, UR7 ;  /* 0x00000007ff117e24 */ /* 0x000fc6000f8e00ff */
[----:B------:R-:W-:Y:S01]  /*0b60*/  ISETP.GE.U32.AND.EX P0, PT, R2, R7, PT, P0 ;  /* 0x000000070200720c */ /* 0x000fe20003f06100 */
[----:B------:R-:W-:-:S12]  /*0b70*/  IMAD.MOV.U32 R2, RZ, RZ, -0x1 ;  /* 0xffffffffff027424 */ /* 0x000fd800078e00ff */
[----:B------:R-:W-:Y:S05]  /*0b80*/  @P0 BRA `(.L_x_9) ;  /* 0x00000004008c0947 */ /* 0x000fea0003800000 */
[----:B------:R-:W-:Y:S01]  /*0b90*/  I2FP.F32.U32 R2, UR4 ;  /* 0x0000000400027c45 */ /* 0x000fe20008201000 */
[----:B------:R-:W-:Y:S01]  /*0ba0*/  ULDC.64 UR16, c[0x0][0x628] ;  /* 0x00018a0000107ab9 */ /* 0x000fe20000000a00 */
[----:B------:R-:W-:Y:S01]  /*0bb0*/  ULDC UR6, c[0x0][0x150] ;  /* 0x0000540000067ab9 */ /* 0x000fe20000000800 */
[----:B------:R-:W-:Y:S01]  /*0bc0*/  ISETP.NE.U32.AND P0, PT, RZ, UR16, PT ;  /* 0x00000010ff007c0c */ /* 0x000fe2000bf05070 */
[----:B------:R-:W-:Y:S01]  /*0bd0*/  ULDC UR15, c[0x0][0x630] ;  /* 0x00018c00000f7ab9 */ /* 0x000fe20000000800 */
[----:B------:R-:W-:Y:S01]  /*0be0*/  FMUL R2, R2, UR6 ;  /* 0x0000000602027c20 */ /* 0x000fe20008400000 */
[----:B------:R-:W-:Y:S01]  /*0bf0*/  R2UR UR19, R16 ;  /* 0x00000000101372ca */ /* 0x000fe200000e0000 */
[----:B------:R-:W-:Y:S01]  /*0c00*/  ULDC UR21, c[0x0][0x154] ;  /* 0x0000550000157ab9 */ /* 0x000fe20000000800 */
[----:B------:R-:W-:Y:S01]  /*0c10*/  ISETP.NE.AND.EX P0, PT, RZ, UR17, PT, P0 ;  /* 0x00000011ff007c0c */ /* 0x000fe2000bf05300 */
[----:B------:R0:W1:Y:S01]  /*0c20*/  F2I.U32.TRUNC.NTZ R5, R2 ;  /* 0x0000000200057305 */ /* 0x000062000020f000 */
[----:B------:R-:W-:-:S02]  /*0c30*/  R2UR UR20, R17 ;  /* 0x00000000111472ca */ /* 0x000fc400000e0000 */
[----:B------:R-:W-:Y:S02]  /*0c40*/  R2UR UR6, R16 ;  /* 0x00000000100672ca */ /* 0x000fe400000e0000 */
[----:B------:R-:W-:-:S07]  /*0c50*/  R2UR UR7, R17 ;  /* 0x00000000110772ca */ /* 0x000fce00000e0000 */
[----:B0-----:R-:W-:Y:S08]  /*0c60*/  @!P0 BRA `(.L_x_10) ;  /* 0x0000000000308947 */ /* 0x001ff00003800000 */
[----:B------:R-:W-:Y:S01]  /*0c70*/  R2UR UR6, R16 ;  /* 0x00000000100672ca */ /* 0x000fe200000e0000 */
[----:B------:R-:W-:Y:S01]  /*0c80*/  ULDC UR12, c[0x0][0x634] ;  /* 0x00018d00000c7ab9 */ /* 0x000fe20000000800 */
[----:B------:R-:W-:-:S11]  /*0c90*/  R2UR UR14, R17 ;  /* 0x00000000110e72ca */ /* 0x000fd600000e0000 */
[----:B------:R-:W-:-:S04]  /*0ca0*/  UIADD3 UR12, UP1, UR6, UR12, URZ ;  /* 0x0000000c060c7290 */ /* 0x000fc8000ff3e03f */
[----:B------:R-:W-:-:S04]  /*0cb0*/  UIADD3.X UR14, URZ, UR14, URZ, UP1, !UPT ;  /* 0x0000000e3f0e7290 */ /* 0x000fc80008ffe43f */
[----:B------:R-:W-:-:S04]  /*0cc0*/  UIMAD.WIDE.U32 UR6, UR14, UR16, URZ ;  /* 0x000000100e0672a5 */ /* 0x000fc8000f8e003f */
[----:B------:R-:W-:Y:S02]  /*0cd0*/  UIMAD.WIDE.U32 UR10, UP1, UR12, UR17, UR6 ;  /* 0x000000110c0a72a5 */ /* 0x000fe4000f820006 */
[----:B------:R-:W-:Y:S02]  /*0ce0*/  UIMAD.WIDE.U32 UR6, UR12, UR16, URZ ;  /* 0x000000100c0672a5 */ /* 0x000fe4000f8e003f */
[----:B------:R-:W-:Y:S02]  /*0cf0*/  UIADD3.X UR13, URZ, URZ, URZ, UP1, !UPT ;  /* 0x0000003f3f0d7290 */ /* 0x000fe40008ffe43f */
[----:B------:R-:W-:Y:S01]  /*0d00*/  UIADD3 URZ, UP1, UR7, UR10, URZ ;  /* 0x0000000a073f7290 */ /* 0x000fe2000ff3e03f */
[----:B------:R-:W-:-:S03]  /*0d10*/  UMOV UR12, UR11 ;  /* 0x0000000b000c7c82 */ /* 0x000fc60008000000 */
[----:B------:R-:W-:-:S12]  /*0d20*/  UIMAD.WIDE.U32.X UR6, UR14, UR17, UR12, UP1 ;  /* 0x000000110e0672a5 */ /* 0x000fd800088e040c */
.L_x_10:
[----:B------:R-:W-:Y:S01]  /*0d30*/  USHF.R.U64 UR5, UR6, UR15, UR7 ;  /* 0x0000000f06057299 */ /* 0x000fe20008001207 */
[----:B------:R-:W-:Y:S01]  /*0d40*/  I2FP.F32.U32 R2, UR9 ;  /* 0x0000000900027c45 */ /* 0x000fe20008201000 */
[----:B------:R-:W-:Y:S01]  /*0d50*/  USHF.R.U32.HI UR6, URZ, UR15, UR7 ;  /* 0x0000000f3f067299 */ /* 0x000fe20008011607 */
[----:B-1----:R-:W-:Y:S01]  /*0d60*/  R2UR UR14, R5 ;  /* 0x00000000050e72ca */ /* 0x002fe200000e0000 */
[----:B------:R-:W-:Y:S02]  /*0d70*/  UIADD3 UR17, UP1, URZ, -UR5, URZ ;  /* 0x800000053f117290 */ /* 0x000fe4000ff3e03f */
[----:B------:R-:W-:Y:S01]  /*0d80*/  FMUL R2, R2, UR21 ;  /* 0x0000001502027c20 */ /* 0x000fe20008400000 */
[----:B------:R-:W-:Y:S01]  /*0d90*/  ULDC.64 UR10, c[0x0][0x620] ;  /* 0x00018800000a7ab9 */ /* 0x000fe20000000a00 */
[----:B------:R-:W-:Y:S01]  /*0da0*/  UIADD3.X UR6, URZ, ~UR6, URZ, UP1, !UPT ;  /* 0x800000063f067290 */ /* 0x000fe20008ffe43f */
[----:B------:R-:W-:Y:S01]  /*0db0*/  UMOV UR12, UR19 ;  /* 0x00000013000c7c82 */ /* 0x000fe20008000000 */
[----:B------:R-:W-:-:S02]  /*0dc0*/  UMOV UR13, UR20 ;  /* 0x00000014000d7c82 */ /* 0x000fc40008000000 */
[----:B------:R-:W-:Y:S01]  /*0dd0*/  UIMAD UR6, UR6, UR10, URZ ;  /* 0x0000000a060672a4 */ /* 0x000fe2000f8e023f */
[----:B------:R-:W0:Y:S01]  /*0de0*/  F2I.U32.TRUNC.NTZ R2, R2 ;  /* 0x0000000200027305 */ /* 0x000e22000020f000 */
[----:B------:R-:W-:Y:S02]  /*0df0*/  UIMAD.WIDE.U32 UR12, UR17, UR10, UR12 ;  /* 0x0000000a110c72a5 */ /* 0x000fe4000f8e000c */
[----:B------:R-:W-:Y:S01]  /*0e00*/  UIMAD UR17, UR17, UR11, UR6 ;  /* 0x0000000b111172a4 */ /* 0x000fe2000f8e0206 */
[----:B------:R-:W-:Y:S01]  /*0e10*/  ULDC UR24, c[0x0][0x658] ;  /* 0x0001960000187ab9 */ /* 0x000fe20000000800 */
[----:B------:R-:W-:Y:S02]  /*0e20*/  UMOV UR22, 0xffffffff ;  /* 0xffffffff00167882 */ /* 0x000fe40000000000 */
[----:B------:R-:W-:Y:S01]  /*0e30*/  UIADD3 UR17, UR13, UR17, URZ ;  /* 0x000000110d117290 */ /* 0x000fe2000fffe03f */
[----:B------:R-:W-:Y:S01]  /*0e40*/  ULDC UR19, c[0x0][0x618] ;  /* 0x0001860000137ab9 */ /* 0x000fe20000000800 */
[----:B------:R-:W-:Y:S01]  /*0e50*/  ULDC.64 UR6, c[0x0][0x640] ;  /* 0x0001900000067ab9 */ /* 0x000fe20000000a00 */
[----:B------:R-:W-:Y:S01]  /*0e60*/  USHF.L.U32 UR13, UR22, UR24, URZ ;  /* 0x00000018160d7299 */ /* 0x000fe2000800063f */
[----:B------:R-:W-:Y:S01]  /*0e70*/  ISETP.NE.U32.AND P0, PT, RZ, UR6, PT ;  /* 0x00000006ff007c0c */ /* 0x000fe2000bf05070 */
[----:B------:R-:W-:-:S02]  /*0e80*/  USHF.R.U64 UR22, UR12, UR19, UR17 ;  /* 0x000000130c167299 */ /* 0x000fc40008001211 */
[----:B------:R-:W-:Y:S01]  /*0e90*/  USHF.R.U32.HI UR12, URZ, UR19, UR17 ;  /* 0x000000133f0c7299 */ /* 0x000fe20008011611 */
[----:B0-----:R-:W-:Y:S01]  /*0ea0*/  R2UR UR16, R2 ;  /* 0x00000000021072ca */ /* 0x001fe200000e0000 */
[----:B------:R-:W-:Y:S01]  /*0eb0*/  ULDC UR21, c[0x0][0x608] ;  /* 0x0001820000157ab9 */ /* 0x000fe20000000800 */
[----:B------:R-:W-:Y:S01]  /*0ec0*/  ISETP.NE.AND.EX P0, PT, RZ, UR7, PT, P0 ;  /* 0x00000007ff007c0c */ /* 0x000fe2000bf05300 */
[----:B------:R-:W-:Y:S02]  /*0ed0*/  USHF.R.U64 UR26, UR22, UR21, UR12 ;  /* 0x00000015161a7299 */ /* 0x000fe4000800120c */
[----:B------:R-:W-:Y:S01]  /*0ee0*/  USHF.R.U32.HI UR12, URZ, UR21, UR12 ;  /* 0x000000153f0c7299 */ /* 0x000fe2000801160c */
[----:B------:R-:W-:Y:S01]  /*0ef0*/  UMOV UR20, 0x1 ;  /* 0x0000000100147882 */ /* 0x000fe20000000000 */
[----:B------:R-:W-:Y:S02]  /*0f00*/  UIADD3 UR14, -UR14, URZ, URZ ;  /* 0x0000003f0e0e7290 */ /* 0x000fe4000fffe13f */
[----:B------:R-:W-:-:S02]  /*0f10*/  USHF.R.U64 UR27, UR26, UR24, UR12 ;  /* 0x000000181a1b7299 */ /* 0x000fc4000800120c */
[----:B------:R-:W-:Y:S01]  /*0f20*/  USHF.L.U32 UR19, UR20, UR24, URZ ;  /* 0x0000001814137299 */ /* 0x000fe2000800063f */
[----:B------:R-:W-:Y:S01]  /*0f30*/  ULDC UR15, c[0x0][0x144] ;  /* 0x00005100000f7ab9 */ /* 0x000fe20000000800 */
[----:B------:R-:W-:Y:S01]  /*0f40*/  ULDC UR10, c[0x0][0x600] ;  /* 0x00018000000a7ab9 */ /* 0x000fe20000000800 */
[----:B------:R-:W-:Y:S02]  /*0f50*/  ULOP3.LUT UR20, URZ, UR13, URZ, 0x33, !UPT ;  /* 0x0000000d3f147292 */ /* 0x000fe4000f8e333f */
[----:B------:R-:W-:Y:S02]  /*0f60*/  USHF.R.U32.HI UR13, URZ, UR24, UR12 ;  /* 0x000000183f0d7299 */ /* 0x000fe4000801160c */
[----:B------:R-:W-:Y:S02]  /*0f70*/  UIADD3 UR11, UR10, -0x1, URZ ;  /* 0xffffffff0a0b7890 */ /* 0x000fe4000fffe03f */
[----:B------:R-:W-:Y:S02]  /*0f80*/  UIADD3 UR23, -UR16, URZ, URZ ;  /* 0x0000003f10177290 */ /* 0x000fe4000fffe13f */
[----:B------:R-:W-:Y:S01]  /*0f90*/  UIMAD UR4, UR15, UR14, UR4 ;  /* 0x0000000e0f0472a4 */ /* 0x000fe2000f8e0204 */
[----:B------:R-:W-:Y:S01]  /*0fa0*/  ULDC UR28, c[0x0][0x148] ;  /* 0x00005200001c7ab9 */ /* 0x000fe20000000800 */
[----:B------:R-:W-:Y:S01]  /*0fb0*/  ULDC UR24, c[0x0][0x648] ;  /* 0x0001920000187ab9 */ /* 0x000fe20000000800 */
[----:B------:R-:W-:Y:S01]  /*0fc0*/  ULDC UR25, c[0x0][0x638] ;  /* 0x00018e0000197ab9 */ /* 0x000fe20000000800 */
[----:B------:R-:W-:Y:S01]  /*0fd0*/  UMOV UR12, UR27 ;  /* 0x0000001b000c7c82 */ /* 0x000fe20008000000 */
[----:B------:R-:W-:Y:S07]  /*0fe0*/  @!P0 BRA `(.L_x_11) ;  /* 0x0000000000308947 */ /* 0x000fee0003800000 */
[----:B------:R-:W-:Y:S02]  /*0ff0*/  ULDC UR16, c[0x0][0x64c] ;  /* 0x0001930000107ab9 */ /* 0x000fe40000000800 */
        /* <DEDUP_REMOVED lines=8> */
[----:B------:R-:W-:-:S07]  /*1080*/  UIMAD.WIDE.U32.X UR6, UR21, UR7, UR16, UP1 ;  /* 0x00000007150672a5 */ /* 0x000fce00088e0410 */
[----:B------:R-:W-:Y:S01]  /*1090*/  UMOV UR12, UR6 ;  /* 0x00000006000c7c82 */ /* 0x000fe20008000000 */
[----:B------:R-:W-:-:S05]  /*10a0*/  UMOV UR13, UR7 ;  /* 0x00000007000d7c82 */ /* 0x000fca0008000000 */
.L_x_11:
[----:B------:R-:W-:Y:S01]  /*10b0*/  UISETP.NE.AND UP1, UPT, UR45, URZ, UPT ;  /* 0x0000003f2d00728c */ /* 0x000fe2000bf25270 */
[----:B------:R-:W-:Y:S01]  /*10c0*/  IMAD.MOV.U32 R5, RZ, RZ, 0x1 ;  /* 0x00000001ff057424 */ /* 0x000fe200078e00ff */
[----:B------:R-:W-:Y:S01]  /*10d0*/  USHF.R.U64 UR6, UR12, UR24, UR13 ;  /* 0x000000180c067299 */ /* 0x000fe2000800120d */
[----:B------:R-:W-:Y:S01]  /*10e0*/  IMAD.U32 R19, RZ, RZ, UR5 ;  /* 0x00000005ff137e24 */ /* 0x000fe2000f8e00ff */
[----:B------:R-:W-:Y:S02]  /*10f0*/  ULOP3.LUT UR20, UR26, UR20, URZ, 0xc0, !UPT ;  /* 0x000000141a147292 */ /* 0x000fe4000f8ec03f */
[----:B------:R-:W-:Y:S02]  /*1100*/  UIADD3 UR7, -UR6, URZ, URZ ;  /* 0x0000003f06077290 */ /* 0x000fe4000fffe13f */
[----:B------:R-:W-:Y:S02]  /*1110*/  UIMAD UR19, UR19, UR6, UR20 ;  /* 0x00000006131372a4 */ /* 0x000fe4000f8e0214 */
[----:B------:R-:W-:-:S02]  /*1120*/  ULOP3.LUT UR11, UR22, UR11, URZ, 0xc0, !UPT ;  /* 0x0000000b160b7292 */ /* 0x000fc4000f8ec03f */
[----:B------:R-:W-:Y:S02]  /*1130*/  @UP1 UIMAD UR4, UR28, UR23, UR9 ;  /* 0x000000171c0412a4 */ /* 0x000fe4000f8e0209 */
[----:B------:R-:W-:-:S03]  /*1140*/  UIMAD UR6, UR7, UR25, UR27 ;  /* 0x00000019070672a4 */ /* 0x000fc6000f8e021b */
[----:B------:R-:W-:Y:S01]  /*1150*/  ULDC UR7, c[0x0][0x610] ;  /* 0x0001840000077ab9 */ /* 0x000fe20000000800 */
[----:B------:R-:W-:Y:S02]  /*1160*/  UIMAD UR6, UR6, UR10, UR11 ;  /* 0x0000000a060672a4 */ /* 0x000fe4000f8e020b */
[----:B------:R-:W-:-:S04]  /*1170*/  UIMAD UR4, UR19, UR7, UR4 ;  /* 0x00000007130472a4 */ /* 0x000fc8000f8e0204 */
[----:B------:R-:W-:Y:S02]  /*1180*/  USEL UR7, UR6, UR4, !UP1 ;  /* 0x0000000406077287 */ /* 0x000fe4000c800000 */
[----:B------:R-:W-:-:S04]  /*1190*/  USEL UR4, UR4, UR6, !UP1 ;  /* 0x0000000604047287 */ /* 0x000fc8000c800000 */
[----:B------:R-:W-:Y:S02]  /*11a0*/  IMAD.U32 R2, RZ, RZ, UR7 ;  /* 0x00000007ff027e24 */ /* 0x000fe4000f8e00ff */
[----:B------:R-:W-:-:S07]  /*11b0*/  IMAD.U32 R18, RZ, RZ, UR4 ;  /* 0x00000004ff127e24 */ /* 0x000fce000f8e00ff */
.L_x_9:
[----:B------:R-:W-:Y:S02]  /*11c0*/  ULDC UR4, c[0x0][0x28c] ;  /* 0x0000a30000047ab9 */ /* 0x000fe40000000800 */
[----:B------:R-:W-:-:S04]  /*11d0*/  UIADD3 UR4, UR4, 0x7f, URZ ;  /* 0x0000007f04047890 */ /* 0x000fc8000fffe03f */
[----:B------:R-:W-:-:S04]  /*11e0*/  USHF.R.S32.HI UR5, URZ, 0x1f, UR4 ;  /* 0x0000001f3f057899 */ /* 0x000fc80008011404 */
[----:B------:R-:W-:-:S04]  /*11f0*/  ULEA.HI UR5, UR5, UR4, URZ, 0x7 ;  /* 0x0000000405057291 */ /* 0x000fc8000f8f383f */
[----:B------:R-:W-:Y:S01]  /*1200*/  USHF.R.S32.HI UR38, URZ, 0x7, UR5 ;  /* 0x000000073f267899 */ /* 0x000fe20008011405 */
[----:B------:R-:W-:Y:S11]  /*1210*/  @!P1 BRA `(.L_x_12) ;  /* 0x0000009c00cc9947 */ /* 0x000ff60003800000 */
[----:B------:R-:W-:-:S06]  /*1220*/  UISETP.GT.U32.AND UP1, UPT, UR18, 0x1, UPT ;  /* 0x000000011200788c */ /* 0x000fcc000bf24070 */
[----:B------:R-:W-:-:S13]  /*1230*/  PLOP3.LUT P0, PT, PT, PT, UP1, 0x80, 0x0 ;  /* 0x000000000000781c */ /* 0x000fda0003f0f018 */
[----:B------:R-:W-:Y:S05]  /*1240*/  @P0 EXIT ;  /* 0x000000000000094d */ /* 0x000fea0003800000 */
.L_x_13:
[----:B------:R-:W-:-:S08]  /*1250*/  NOP ;  /* 0x0000000000007918 */ /* 0x000fd00000000000 */
[----:B------:R-:W0:Y:S02]  /*1260*/  USETMAXREG.TRY_ALLOC.CTAPOOL UP1, 0xe8 ;  /* 0x000000e8000079c8 */ /* 0x000e240008020600 */
[----:B0-----:R-:W-:-:S13]  /*1270*/  PLOP3.LUT P0, PT, PT, PT, UP1, 0x80, 0x0 ;  /* 0x000000000000781c */ /* 0x001fda0003f0f018 */
[----:B------:R-:W-:Y:S05]  /*1280*/  @!P0 BRA `(.L_x_13) ;  /* 0xfffffffc00f08947 */ /* 0x000fea000383ffff */
[----:B------:R-:W-:-:S13]  /*1290*/  LOP3.LUT P0, RZ, R5, 0xff, RZ, 0xc0, !PT ;  /* 0x000000ff05ff7812 */ /* 0x000fda000780c0ff */
[----:B------:R-:W-:Y:S05]  /*12a0*/  @!P0 EXIT ;  /* 0x000000000000894d */ /* 0x000fea0003800000 */
[----:B------:R-:W0:Y:S01]  /*12b0*/  S2UR UR5, SR_CgaCtaId ;  /* 0x00000000000579c3 */ /* 0x000e220000008800 */
[----:B------:R-:W-:Y:S01]  /*12c0*/  VIADD R6, R0, 0xffffffff ;  /* 0xffffffff00067836 */ /* 0x000fe20000000000 */
[----:B------:R-:W-:Y:S01]  /*12d0*/  SHF.R.S32.HI R4, RZ, 0x1f, R3 ;  /* 0x0000001fff047819 */ /* 0x000fe20000011403 */
[----:B------:R-:W-:Y:S01]  /*12e0*/  UMOV UR41, 0x400 ;  /* 0x0000040000297882 */ /* 0x000fe20000000000 */
[----:B------:R-:W-:Y:S02]  /*12f0*/  USHF.R.U32.HI UR4, URZ, 0x2, UR38 ;  /* 0x000000023f047899 */ /* 0x000fe40008011626 */
[----:B------:R-:W-:Y:S01]  /*1300*/  R2UR UR43, R6 ;  /* 0x00000000062b72ca */ /* 0x000fe200000e0000 */
[----:B------:R-:W-:Y:S01]  /*1310*/  ULOP3.LUT UR42, UR38, 0x3, URZ, 0xc0, !UPT ;  /* 0x00000003262a7892 */ /* 0x000fe2000f8ec03f */
[CC--:B------:R-:W-:Y:S01]  /*1320*/  LEA.HI R0, R4.reuse, R3.reuse, RZ, 0x2 ;  /* 0x0000000304007211 */ /* 0x0c0fe200078f10ff */
[----:B------:R-:W-:Y:S01]  /*1330*/  UISETP.LT.AND UP1, UPT, UR38, 0x1, UPT ;  /* 0x000000012600788c */ /* 0x000fe2000bf21270 */
[----:B------:R-:W-:Y:S01]  /*1340*/  LEA.HI R4, R4, R3, RZ, 0x5 ;  /* 0x0000000304047211 */ /* 0x000fe200078f28ff */
[----:B------:R-:W-:Y:S01]  /*1350*/  ULOP3.LUT UR4, UR4, 0x1, URZ, 0xc0, !UPT ;  /* 0x0000000104047892 */ /* 0x000fe2000f8ec03f */
[--C-:B------:R-:W-:Y:S01]  /*1360*/  SHF.R.S32.HI R152, RZ, 0x2, R0.reuse ;  /* 0x00000002ff987819 */ /* 0x100fe20000011400 */
[----:B------:R-:W-:Y:S01]  /*1370*/  ULDC UR6, c[0x0][0x284] ;  /* 0x0000a10000067ab9 */ /* 0x000fe20000000800 */
[----:B------:R-:W-:Y:S01]  /*1380*/  SHF.R.S32.HI R5, RZ, 0x1f, R0 ;  /* 0x0000001fff057819 */ /* 0x000fe20000011400 */
[----:B------:R-:W-:Y:S01]  /*1390*/  USEL UR42, UR42, URZ, !UP0 ;  /* 0x0000003f2a2a7287 */ /* 0x000fe2000c000000 */
[----:B------:R-:W-:Y:S01]  /*13a0*/  LOP3.LUT R154, R0, 0xfffffffc, RZ, 0xc0, !PT ;  /* 0xfffffffc009a7812 */ /* 0x000fe200078ec0ff */
[----:B------:R-:W-:Y:S01]  /*13b0*/  USEL UR46, UR38, 0x1, UP1 ;  /* 0x00000001262e7887 */ /* 0x000fe20008800000 */
[----:B------:R-:W-:Y:S01]  /*13c0*/  LEA.HI R5, R5, R152, RZ, 0x3 ;  /* 0x0000009805057211 */ /* 0x000fe200078f18ff */
[----:B------:R-:W-:Y:S01]  /*13d0*/  USHF.L.U32 UR43, UR43, 0x3, URZ ;  /* 0x000000032b2b7899 */ /* 0x000fe2000800063f */
[----:B------:R-:W-:Y:S01]  /*13e0*/  ISETP.NE.AND P0, PT, R6, RZ, PT ;  /* 0x000000ff0600720c */ /* 0x000fe20003f05270 */
[----:B------:R-:W-:Y:S01]  /*13f0*/  UISETP.EQ.U32.AND UP0, UPT, UR4, 0x1, !UP0 ;  /* 0x000000010400788c */ /* 0x000fe2000c702070 */
[----:B------:R-:W-:Y:S01]  /*1400*/  LOP3.LUT R5, R5, 0xfffffff8, RZ, 0xc0, !PT ;  /* 0xfffffff805057812 */ /* 0x000fe200078ec0ff */
[----:B------:R-:W-:Y:S01]  /*1410*/  IMAD.IADD R154, R3, 0x1, -R154 ;  /* 0x00000001039a7824 */ /* 0x000fe200078e0a9a */
[----:B0-----:R-:W-:Y:S01]  /*1420*/  ULEA UR41, UR5, UR41, 0x18 ;  /* 0x0000002905297291 */ /* 0x001fe2000f8ec03f */
[----:B------:R-:W-:Y:S01]  /*1430*/  IMAD.U32 R156, RZ, RZ, UR43 ;  /* 0x0000002bff9c7e24 */ /* 0x000fe2000f8e00ff */
[----:B------:R-:W-:Y:S01]  /*1440*/  SEL R166, RZ, 0x1, P0 ;  /* 0x00000001ffa67807 */ /* 0x000fe20000000000 */
[----:B------:R-:W-:Y:S01]  /*1450*/  IMAD.IADD R152, R152, 0x1, -R5 ;  /* 0x0000000198987824 */ /* 0x000fe200078e0a05 */
[----:B------:R-:W-:Y:S01]  /*1460*/  UIADD3 UR44, UR41, 0x50, URZ ;  /* 0x00000050292c7890 */ /* 0x000fe2000fffe03f */
[----:B------:R-:W-:Y:S01]  /*1470*/  SHF.R.S32.HI R5, RZ, 0x5, R4 ;  /* 0x00000005ff057819 */ /* 0x000fe20000011404 */
[----:B------:R-:W-:Y:S01]  /*1480*/  ULOP3.LUT UR36, UR39, 0x1, URZ, 0xfc, !UPT ;  /* 0x0000000127247892 */ /* 0x000fe2000f8efc3f */
[C---:B------:R-:W-:Y:S01]  /*1490*/  LOP3.LUT R158, R156.reuse, 0x8, RZ, 0xc0, !PT ;  /* 0x000000089c9e7812 */ /* 0x040fe200078ec0ff */
[----:B------:R-:W-:Y:S01]  /*14a0*/  USHF.L.U32 UR40, UR38, 0x1, URZ ;  /* 0x0000000126287899 */ /* 0x000fe2000800063f */
[--C-:B------:R-:W-:Y:S01]  /*14b0*/  SHF.R.S32.HI R153, RZ, 0x1f, R152.reuse ;  /* 0x0000001fff997819 */ /* 0x100fe20000011498 */
[C-C-:B------:R-:W-:Y:S01]  /*14c0*/  IMAD R159, R5.reuse, -0x10, -R152.reuse ;  /* 0xfffffff0059f7824 */ /* 0x140fe200078e0a98 */
[----:B------:R-:W-:Y:S01]  /*14d0*/  LOP3.LUT R156, R156, 0x8, RZ, 0xc, !PT ;  /* 0x000000089c9c7812 */ /* 0x000fe200078e0cff */
[----:B------:R-:W-:Y:S01]  /*14e0*/  IMAD.U32 R155, RZ, RZ, UR44 ;  /* 0x0000002cff9b7e24 */ /* 0x000fe2000f8e00ff */
[----:B------:R-:W-:Y:S01]  /*14f0*/  LOP3.LUT R158, R158, 0x18, RZ, 0x3c, !PT ;  /* 0x000000189e9e7812 */ /* 0x000fe200078e3cff */
[----:B------:R-:W-:Y:S01]  /*1500*/  IMAD.WIDE R152, R5, 0x10, R152 ;  /* 0x0000001005987825 */ /* 0x000fe200078e0298 */
[----:B------:R-:W-:-:S02]  /*1510*/  UIADD3 UR46, -UR46, UR38, URZ ;  /* 0x000000262e2e7290 */ /* 0x000fc4000fffe13f */
[----:B------:R-:W-:Y:S01]  /*1520*/  USEL UR47, URZ, 0x1, !UP0 ;  /* 0x000000013f2f7887 */ /* 0x000fe2000c000000 */
[----:B------:R-:W-:Y:S02]  /*1530*/  VIADD R157, R155, UR43 ;  /* 0x0000002b9b9d7c36 */ /* 0x000fe40008000000 */
[----:B------:R-:W-:-:S09]  /*1540*/  VIADD R159, R159, UR6 ;  /* 0x000000069f9f7c36 */ /* 0x000fd20008000000 */
.L_x_289:
[----:B------:R-:W-:Y:S01]  /*1550*/  SHF.L.U32 R0, R166, 0x1f, RZ ;  /* 0x0000001fa6007819 */ /* 0x000fe200000006ff */
[----:B------:R-:W-:Y:S02]  /*1560*/  ULDC UR4, c[0x0][0x28c] ;  /* 0x0000a30000047ab9 */ /* 0x000fe40000000800 */
[----:B------:R-:W-:Y:S01]  /*1570*/  ISETP.LT.AND P1, PT, RZ, UR4, PT ;  /* 0x00000004ff007c0c */ /* 0x000fe2000bf21270 */
[----:B------:R-:W0:Y:S02]  /*1580*/  SYNCS.PHASECHK.TRANS64.TRYWAIT P0, [R155+UR43], R0 ;  /* 0x000000009b0075a7 */ /* 0x000e24000800016b */
[----:B0-234-:R-:W-:Y:S10]  /*1590*/  @!P0 BRA `(.L_x_14) ;  /* 0x000000ac00688947 */ /* 0x01dff40003800000 */
.L_x_311:
[----:B------:R-:W-:Y:S05]  /*15a0*/  @P1 BRA `(.L_x_15) ;  /* 0x0000000000401947 */ /* 0x000fea0003800000 */
[----:B0-----:R-:W-:Y:S01]  /*15b0*/  MOV R0, 0x0 ;  /* 0x0000000000007802 */ /* 0x001fe20000000f00 */
[----:B------:R-:W-:Y:S01]  /*15c0*/  ULDC.64 UR4, c[0x4][0x68] ;  /* 0x01001a0000047ab9 */ /* 0x000fe20000000a00 */
[----:B------:R-:W-:Y:S01]  /*15d0*/  ULDC.64 UR6, c[0x4][0x8] ;  /* 0x0100020000067ab9 */ /* 0x000fe20000000a00 */
[----:B------:R-:W-:Y:S01]  /*15e0*/  IMAD.U32 R4, RZ, RZ, UR4 ;  /* 0x00000004ff047e24 */ /* 0x000fe2000f8e00ff */
[----:B------:R0:W1:Y:S01]  /*15f0*/  LDC.64 R14, c[0x4][R0] ;  /* 0x01000000000e7b82 */ /* 0x0000620000000a00 */
[----:B------:R-:W-:Y:S01]  /*1600*/  IMAD.U32 R5, RZ, RZ, UR5 ;  /* 0x00000005ff057e24 */ /* 0x000fe2000f8e00ff */
[----:B------:R-:W-:Y:S01]  /*1610*/  ULDC.64 UR4, c[0x4][0x70] ;  /* 0x01001c0000047ab9 */ /* 0x000fe20000000a00 */
[----:B------:R-:W-:Y:S02]  /*1620*/  IMAD.U32 R10, RZ, RZ, UR6 ;  /* 0x00000006ff0a7e24 */ /* 0x000fe4000f8e00ff */
[----:B------:R-:W-:Y:S02]  /*1630*/  IMAD.U32 R6, RZ, RZ, UR4 ;  /* 0x00000004ff067e24 */ /* 0x000fe4000f8e00ff */
[----:B------:R-:W-:-:S02]  /*1640*/  IMAD.U32 R7, RZ, RZ, UR5 ;  /* 0x00000005ff077e24 */ /* 0x000fc4000f8e00ff */
[----:B------:R-:W-:Y:S02]  /*1650*/  IMAD.U32 R11, RZ, RZ, UR7 ;  /* 0x00000007ff0b7e24 */ /* 0x000fe4000f8e00ff */
[----:B------:R-:W-:Y:S02]  /*1660*/  IMAD.MOV.U32 R8, RZ, RZ, 0x1e1 ;  /* 0x000001e1ff087424 */ /* 0x000fe400078e00ff */
[----:B------:R-:W-:Y:S02]  /*1670*/  IMAD.MOV.U32 R12, RZ, RZ, 0x1 ;  /* 0x00000001ff0c7424 */ /* 0x000fe400078e00ff */
[----:B0-----:R-:W-:-:S07]  /*1680*/  IMAD.MOV.U32 R13, RZ, RZ, RZ ;  /* 0x000000ffff0d7224 */ /* 0x001fce00078e00ff */
[----:B------:R-:W-:-:S07]  /*1690*/  LEPC R20, `(.L_x_15) ;  /* 0x000000001014794e */ /* 0x000fce0000000000 */
[----:B-1---5:R-:W-:Y:S05]  /*16a0*/  CALL.ABS.NOINC R14 ;  /* 0x000000000e007343 */ /* 0x022fea0003c00000 */
.L_x_15:
[----:B0-----:R-:W-:-:S05]  /*16b0*/  IMAD.U32 R0, RZ, RZ, UR36 ;  /* 0x00000024ff007e24 */ /* 0x001fca000f8e00ff */
[----:B------:R-:W-:-:S13]  /*16c0*/  ISETP.NE.AND P0, PT, R0, 0x3, PT ;  /* 0x000000030000780c */ /* 0x000fda0003f05270 */
[----:B------:R-:W-:Y:S05]  /*16d0*/  @!P0 BRA `(.L_x_16) ;  /* 0x0000000000048947 */ /* 0x000fea0003800000 */
[----:B------:R-:W-:Y:S01]  /*16e0*/  BPT.TRAP 0x1 ;  /* 0x000000040000795c */ /* 0x000fe20000300000 */
.L_x_16:
[----:B------:R-:W-:Y:S02]  /*16f0*/  IMAD.U32 R3, RZ, RZ, UR42 ;  /* 0x0000002aff037e24 */ /* 0x000fe4000f8e00ff */
[----:B------:R-:W-:-:S03]  /*1700*/  IMAD.U32 R0, RZ, RZ, UR47 ;  /* 0x0000002fff007e24 */ /* 0x000fc6000f8e00ff */
[----:B------:R-:W-:Y:S02]  /*1710*/  LEA R3, R3, UR41, 0x3 ;  /* 0x0000002903037c11 */ /* 0x000fe4000f8e18ff */
[----:B------:R-:W-:-:S04]  /*1720*/  SHF.L.U32 R0, R0, 0x1f, RZ ;  /* 0x0000001f00007819 */ /* 0x000fc800000006ff */
[----:B------:R0:W1:Y:S01]  /*1730*/  SYNCS.PHASECHK.TRANS64.TRYWAIT P1, [R3+URZ], R0 ;  /* 0x00000000030075a7 */ /* 0x000062000802017f */
[----:B------:R-:W-:Y:S05]  /*1740*/  @!P0 BRA `(.L_x_17) ;  /* 0x0000000000048947 */ /* 0x000fea0003800000 */
[----:B------:R-:W-:Y:S01]  /*1750*/  BPT.TRAP 0x1 ;  /* 0x000000040000795c */ /* 0x000fe20000300000 */
.L_x_17:
[----:B------:R-:W-:-:S05]  /*1760*/  IMAD.U32 R4, RZ, RZ, UR46 ;  /* 0x0000002eff047e24 */ /* 0x000fca000f8e00ff */
[----:B------:R-:W-:Y:S01]  /*1770*/  ISETP.GE.AND P2, PT, R4, 0x1, PT ;  /* 0x000000010400780c */ /* 0x000fe20003f46270 */
[----:B-1----:R-:W-:-:S12]  /*1780*/  @P1 BRA `(.L_x_18) ;  /* 0x0000000000081947 */ /* 0x002fd80003800000 */
[----:B------:R-:W1:Y:S02]  /*1790*/  SYNCS.PHASECHK.TRANS64.TRYWAIT P1, [R3+URZ], R0 ;  /* 0x00000000030075a7 */ /* 0x000e64000802017f */
[----:B-1----:R-:W-:Y:S05]  /*17a0*/  @!P1 BRA `(.L_x_19) ;  /* 0x000000a800f89947 */ /* 0x002fea0003800000 */
.L_x_18:
[----:B------:R-:W-:Y:S05]  /*17b0*/  WARPSYNC.ALL ;  /* 0x0000000000007948 */ /* 0x000fea0003800000 */
[----:B------:R-:W-:Y:S01]  /*17c0*/  UIADD3 UR4, UR41, 0x180, URZ ;  /* 0x0000018029047890 */ /* 0x000fe2000fffe03f */
[----:B------:R-:W-:Y:S01]  /*17d0*/  WARPGROUP.ARRIVE ;  /* 0x00000000000079c5 */ /* 0x000fe20000000000 */
[----:B------:R-:W-:Y:S02]  /*17e0*/  UIADD3 UR5, UR41, 0x20180, URZ ;  /* 0x0002018029057890 */ /* 0x000fe4000fffe03f */
[----:B------:R-:W-:Y:S02]  /*17f0*/  USHF.R.U32.HI UR4, URZ, 0x4, UR4 ;  /* 0x000000043f047899 */ /* 0x000fe40008011604 */
[----:B------:R-:W-:-:S02]  /*1800*/  USHF.R.U32.HI UR5, URZ, 0x4, UR5 ;  /* 0x000000043f057899 */ /* 0x000fc40008011605 */
[----:B------:R-:W-:Y:S02]  /*1810*/  ULOP3.LUT UR4, UR4, 0x3fff, URZ, 0xc0, !UPT ;  /* 0x00003fff04047892 */ /* 0x000fe4000f8ec03f */
[----:B------:R-:W-:Y:S02]  /*1820*/  ULOP3.LUT UR5, UR5, 0x3fff, URZ, 0xc0, !UPT ;  /* 0x00003fff05057892 */ /* 0x000fe4000f8ec03f */
[----:B------:R-:W-:Y:S02]  /*1830*/  ULOP3.LUT UR4, UR4, 0x10000, URZ, 0xfc, !UPT ;  /* 0x0001000004047892 */ /* 0x000fe4000f8efc3f */
[----:B------:R-:W-:Y:S02]  /*1840*/  ULOP3.LUT UR5, UR5, 0x10000, URZ, 0xfc, !UPT ;  /* 0x0001000005057892 */ /* 0x000fe4000f8efc3f */
[----:B------:R-:W-:Y:S02]  /*1850*/  ULEA UR7, UR42, UR4, 0xb ;  /* 0x000000042a077291 */ /* 0x000fe4000f8e583f */
[----:B------:R-:W-:Y:S01]  /*1860*/  ULEA UR6, UR42, UR5, 0xd ;  /* 0x000000052a067291 */ /* 0x000fe2000f8e683f */
[----:B------:R-:W-:Y:S01]  /*1870*/  UMOV UR9, 0x40000040 ;  /* 0x4000004000097882 */ /* 0x000fe20000000000 */
[----:B------:R-:W-:-:S03]  /*1880*/  UMOV UR11, 0x40000040 ;  /* 0x40000040000b7882 */ /* 0x000fc60000000000 */
[----:B------:R-:W-:Y:S02]  /*1890*/  UMOV UR8, UR7 ;  /* 0x0000000700087c82 */ /* 0x000fe40008000000 */
[----:B------:R-:W-:Y:S02]  /*18a0*/  UMOV UR10, UR6 ;  /* 0x00000006000a7c82 */ /* 0x000fe40008000000 */
[----:B------:R-:W-:Y:S01]  /*18b0*/  HGMMA.64x256x8.F32.TF32 R24, gdesc[UR8], RZ, !UPT, gsb0 ;  /* 0x07e00000081879f0 */ /* 0x000fe2000c0028ff */
[----:B------:R-:W-:Y:S02]  /*18c0*/  UIADD3 UR8, UR7, 0x2, URZ ;  /* 0x0000000207087890 */ /* 0x000fe4000fffe03f */
[----:B------:R-:W-:Y:S01]  /*18d0*/  UIADD3 UR10, UR6, 0x2, URZ ;  /* 0x00000002060a7890 */ /* 0x000fe2000fffe03f */
[----:B------:R-:W-:Y:S01]  /*18e0*/  UMOV UR9, 0x40000040 ;  /* 0x4000004000097882 */ /* 0x000fe20000000000 */
[----:B------:R-:W-:Y:S01]  /*18f0*/  UMOV UR11, 0x40000040 ;  /* 0x40000040000b7882 */ /* 0x000fe20000000000 */
[----:B------:R-:W-:-:S02]  /*1900*/  WARPGROUP.DEPBAR.LE gsb0, 0x0 ;  /* 0x00008000000079c5 */ /* 0x000fc40000010000 */
[----:B------:R-:W-:-:S15]  /*1910*/  WARPGROUP.ARRIVE ;  /* 0x00000000000079c5 */ /* 0x000fde0000000000 */
[----:B------:R-:W-:-:S05]  /*1920*/  NOP ;  /* 0x0000000000007918 */ /* 0x000fca0000000000 */
[----:B------:R-:W-:Y:S01]  /*1930*/  HGMMA.64x256x8.F32.TF32 R24, gdesc[UR8], R24, gsb0 ;  /* 0x07e00000081879f0 */ /* 0x000fe20008002818 */
[----:B------:R-:W-:Y:S02]  /*1940*/  UIADD3 UR8, UR7, 0x4, URZ ;  /* 0x0000000407087890 */ /* 0x000fe4000fffe03f */
[----:B------:R-:W-:Y:S01]  /*1950*/  UIADD3 UR10, UR6, 0x4, URZ ;  /* 0x00000004060a7890 */ /* 0x000fe2000fffe03f */
[----:B------:R-:W-:Y:S01]  /*1960*/  UMOV UR9, 0x40000040 ;  /* 0x4000004000097882 */ /* 0x000fe20000000000 */
[----:B------:R-:W-:Y:S01]  /*1970*/  UMOV UR11, 0x40000040 ;  /* 0x40000040000b7882 */ /* 0x000fe20000000000 */
[----:B------:R-:W-:Y:S02]  /*1980*/  WARPGROUP.DEPBAR.LE gsb0, 0x0 ;  /* 0x00008000000079c5 */ /* 0x000fe40000010000 */
        /* <DEDUP_REMOVED lines=106> */
[----:B------:R-:W-:Y:S03]  /*2030*/  HGMMA.64x256x8.F32.TF32 R24, gdesc[UR8], R24, gsb0 ;  /* 0x07e00000081879f0 */ /* 0x000fe60008002818 */
[----:B------:R-:W-:Y:S02]  /*2040*/  WARPGROUP.DEPBAR.LE gsb0, 0x0 ;  /* 0x00008000000079c5 */ /* 0x000fe40000010000 */
[----:B------:R-:W-:Y:S05]  /*2050*/  @!P2 BRA `(.L_x_20) ;  /* 0x0000000800a0a947 */ /* 0x000fea0003800000 */
[----:B------:R-:W-:Y:S01]  /*2060*/  UIADD3 UR7, UR42, 0x1, URZ ;  /* 0x000000012a077890 */ /* 0x000fe2000fffe03f */
[----:B01----:R-:W-:-:S03]  /*2070*/  IMAD.U32 R0, RZ, RZ, UR46 ;  /* 0x0000002eff007e24 */ /* 0x003fc6000f8e00ff */
[----:B------:R-:W-:-:S04]  /*2080*/  UISETP.NE.AND UP0, UPT, UR7, 0x4, UPT ;  /* 0x000000040700788c */ /* 0x000fc8000bf05270 */
[----:B------:R-:W-:Y:S02]  /*2090*/  USEL UR6, URZ, 0x1, UP0 ;  /* 0x000000013f067887 */ /* 0x000fe40008000000 */
[----:B------:R-:W-:Y:S02]  /*20a0*/  USEL UR7, UR7, URZ, UP0 ;  /* 0x0000003f07077287 */ /* 0x000fe40008000000 */
[----:B------:R-:W-:-:S06]  /*20b0*/  ULOP3.LUT UR6, UR47, UR6, URZ, 0x3c, !UPT ;  /* 0x000000062f067292 */ /* 0x000fcc000f8e3c3f */
[----:B------:R-:W-:Y:S01]  /*20c0*/  IMAD.U32 R5, RZ, RZ, UR6 ;  /* 0x00000006ff057e24 */ /* 0x000fe2000f8e00ff */
[----:B------:R-:W-:-:S06]  /*20d0*/  UMOV UR6, UR42 ;  /* 0x0000002a00067c82 */ /* 0x000fcc0008000000 */
.L_x_27:
[----:B01----:R-:W-:Y:S05]  /*20e0*/  @!P0 BRA `(.L_x_21) ;  /* 0x0000000000048947 */ /* 0x003fea0003800000 */
[----:B------:R-:W-:Y:S01]  /*20f0*/  BPT.TRAP 0x1 ;  /* 0x000000040000795c */ /* 0x000fe20000300000 */
.L_x_21:
[----:B------:R-:W-:Y:S01]  /*2100*/  ULEA UR8, UR7, UR41, 0x3 ;  /* 0x0000002907087291 */ /* 0x000fe2000f8e183f */
[----:B------:R-:W-:-:S08]  /*2110*/  SHF.L.U32 R3, R5, 0x1f, RZ ;  /* 0x0000001f05037819 */ /* 0x000fd000000006ff */
[----:B------:R0:W1:Y:S01]  /*2120*/  SYNCS.PHASECHK.TRANS64.TRYWAIT P1, [UR8], R3 ;  /* 0x00000003ff0075a7 */ /* 0x0000620008020148 */
[----:B------:R-:W-:Y:S05]  /*2130*/  @!P0 BRA `(.L_x_22) ;  /* 0x0000000000048947 */ /* 0x000fea0003800000 */
[----:B------:R-:W-:Y:S01]  /*2140*/  BPT.TRAP 0x1 ;  /* 0x000000040000795c */ /* 0x000fe20000300000 */
.L_x_22:
[----:B-1----:R-:W-:Y:S05]  /*2150*/  @P1 BRA `(.L_x_23) ;  /* 0x0000000000081947 */ /* 0x002fea0003800000 */
[----:B------:R-:W1:Y:S02]  /*2160*/  SYNCS.PHASECHK.TRANS64.TRYWAIT P1, [UR8], R3 ;  /* 0x00000003ff0075a7 */ /* 0x000e640008020148 */
[----:B-1----:R-:W-:Y:S05]  /*2170*/  @!P1 BRA `(.L_x_24) ;  /* 0x000000a000989947 */ /* 0x002fea0003800000 */
.L_x_23:
[----:B------:R-:W-:Y:S01]  /*2180*/  ULEA UR12, UR7, UR5, 0xd ;  /* 0x00000005070c7291 */ /* 0x000fe2000f8e683f */
[----:B------:R-:W-:Y:S01]  /*2190*/  WARPGROUP.ARRIVE ;  /* 0x00000000000079c5 */ /* 0x000fe20000000000 */
[----:B------:R-:W-:Y:S01]  /*21a0*/  ULEA UR13, UR7, UR4, 0xb ;  /* 0x00000004070d7291 */ /* 0x000fe2000f8e583f */
[----:B------:R-:W-:Y:S01]  /*21b0*/  UMOV UR11, 0x40000040 ;  /* 0x40000040000b7882 */ /* 0x000fe20000000000 */
[----:B------:R-:W-:-:S03]  /*21c0*/  UMOV UR9, 0x40000040 ;  /* 0x4000004000097882 */ /* 0x000fc60000000000 */
[----:B------:R-:W-:Y:S02]  /*21d0*/  UMOV UR10, UR12 ;  /* 0x0000000c000a7c82 */ /* 0x000fe40008000000 */
[----:B------:R-:W-:Y:S02]  /*21e0*/  UMOV UR8, UR13 ;  /* 0x0000000d00087c82 */ /* 0x000fe40008000000 */
[----:B------:R-:W-:Y:S01]  /*21f0*/  HGMMA.64x256x8.F32.TF32 R24, gdesc[UR8], R24, gsb0 ;  /* 0x07e00000081879f0 */ /* 0x000fe20008002818 */
        /* <DEDUP_REMOVED lines=122> */
[----:B------:R-:W-:Y:S01]  /*29a0*/  BPT.TRAP 0x1 ;  /* 0x000000040000795c */ /* 0x000fe20000300000 */
.L_x_25:
[----:B------:R-:W-:Y:S02]  /*29b0*/  UISETP.GT.U32.AND UP0, UPT, UR39, 0x1, UPT ;  /* 0x000000012700788c */ /* 0x000fe4000bf04070 */
[----:B------:R-:W-:-:S04]  /*29c0*/  ULEA UR8, UR6, UR41, 0x3 ;  /* 0x0000002906087291 */ /* 0x000fc8000f8e183f */
[----:B------:R-:W-:Y:S01]  /*29d0*/  UIADD3 UR8, UR8, 0x20, URZ ;  /* 0x0000002008087890 */ /* 0x000fe2000fffe03f */
[----:B------:R-:W-:-:S03]  /*29e0*/  PLOP3.LUT P1, PT, PT, PT, UP0, 0x80, 0x0 ;  /* 0x000000000000781c */ /* 0x000fc60003f2f008 */
[----:B------:R-:W-:-:S09]  /*29f0*/  UPRMT UR8, URZ, 0x654, UR8 ;  /* 0x000006543f087896 */ /* 0x000fd20008000008 */
[----:B------:R-:W-:Y:S01]  /*2a00*/  SYNCS.ARRIVE.TRANS64.RED.A1T0 RZ, [UR8], RZ ;  /* 0x000000ffffff79a7 */ /* 0x000fe20008100408 */
[----:B------:R-:W-:Y:S05]  /*2a10*/  @P1 BRA `(.L_x_26) ;  /* 0x0000000000041947 */ /* 0x000fea0003800000 */
[----:B------:R-:W-:Y:S01]  /*2a20*/  BPT.TRAP 0x1 ;  /* 0x000000040000795c */ /* 0x000fe20000300000 */
.L_x_26:
[----:B------:R-:W-:Y:S01]  /*2a30*/  UIADD3 UR7, UR7, 0x1, URZ ;  /* 0x0000000107077890 */ /* 0x000fe2000fffe03f */
[C---:B------:R-:W-:Y:S01]  /*2a40*/  ISETP.GT.AND P1, PT, R0.reuse, 0x1, PT ;  /* 0x000000010000780c */ /* 0x040fe20003f24270 */
[----:B------:R-:W-:Y:S01]  /*2a50*/  UIADD3 UR6, UR6, 0x1, URZ ;  /* 0x0000000106067890 */ /* 0x000fe2000fffe03f */
[----:B------:R-:W-:Y:S01]  /*2a60*/  VIADD R0, R0, 0xffffffff ;  /* 0xffffffff00007836 */ /* 0x000fe20000000000 */
[----:B------:R-:W-:Y:S02]  /*2a70*/  UISETP.NE.AND UP0, UPT, UR7, 0x4, UPT ;  /* 0x000000040700788c */ /* 0x000fe4000bf05270 */
[----:B------:R-:W-:Y:S02]  /*2a80*/  UISETP.NE.AND UP1, UPT, UR6, 0x4, UPT ;  /* 0x000000040600788c */ /* 0x000fe4000bf25270 */
[----:B------:R-:W-:Y:S02]  /*2a90*/  USEL UR8, URZ, 0x1, UP0 ;  /* 0x000000013f087887 */ /* 0x000fe40008000000 */
[----:B------:R-:W-:-:S02]  /*2aa0*/  USEL UR7, UR7, URZ, UP0 ;  /* 0x0000003f07077287 */ /* 0x000fc40008000000 */
[----:B------:R-:W-:Y:S02]  /*2ab0*/  USEL UR6, UR6, URZ, UP1 ;  /* 0x0000003f06067287 */ /* 0x000fe40008800000 */
[----:B------:R-:W-:Y:S01]  /*2ac0*/  LOP3.LUT R5, R5, UR8, RZ, 0x3c, !PT ;  /* 0x0000000805057c12 */ /* 0x000fe2000f8e3cff */
[----:B------:R-:W-:Y:S09]  /*2ad0*/  @P1 BRA `(.L_x_27) ;  /* 0xfffffff400801947 */ /* 0x000ff2000383ffff */
.L_x_20:
[----:B01----:R-:W0:Y:S01]  /*2ae0*/  LDC R0, c[0x0][0x28c] ;  /* 0x0000a300ff007b82 */ /* 0x003e220000000800 */
[----:B------:R1:W-:Y:S01]  /*2af0*/  SYNCS.ARRIVE.TRANS64.A1T0 RZ, [R156+UR44], RZ ;  /* 0x000000ff9cff79a7 */ /* 0x0003e2000810002c */
[----:B0-----:R-:W-:-:S13]  /*2b00*/  ISETP.GE.AND P1, PT, R0, 0x1, PT ;  /* 0x000000010000780c */ /* 0x001fda0003f26270 */
[----:B-1----:R-:W-:Y:S05]  /*2b10*/  @!P1 BRA `(.L_x_28) ;  /* 0x0000000000309947 */ /* 0x002fea0003800000 */
[----:B------:R-:W-:Y:S05]  /*2b20*/  @!P0 BRA `(.L_x_29) ;  /* 0x0000000000048947 */ /* 0x000fea0003800000 */
[----:B------:R-:W-:Y:S01]  /*2b30*/  BPT.TRAP 0x1 ;  /* 0x000000040000795c */ /* 0x000fe20000300000 */
.L_x_29:
[----:B------:R-:W-:Y:S02]  /*2b40*/  UIADD3 UR4, UR46, UR42, URZ ;  /* 0x0000002a2e047290 */ /* 0x000fe4000fffe03f */
[----:B------:R-:W-:Y:S02]  /*2b50*/  UISETP.GT.U32.AND UP0, UPT, UR39, 0x1, UPT ;  /* 0x000000012700788c */ /* 0x000fe4000bf04070 */
[----:B------:R-:W-:-:S04]  /*2b60*/  USHF.L.U32 UR4, UR4, 0x3, URZ ;  /* 0x0000000304047899 */ /* 0x000fc8000800063f */
[----:B------:R-:W-:Y:S01]  /*2b70*/  ULOP3.LUT UR4, UR4, 0x18, URZ, 0xc0, !UPT ;  /* 0x0000001804047892 */ /* 0x000fe2000f8ec03f */
[----:B------:R-:W-:-:S03]  /*2b80*/  PLOP3.LUT P0, PT, PT, PT, UP0, 0x80, 0x0 ;  /* 0x000000000000781c */ /* 0x000fc60003f0f008 */
[----:B------:R-:W-:-:S04]  /*2b90*/  UIADD3 UR4, UR41, 0x20, UR4 ;  /* 0x0000002029047890 */ /* 0x000fc8000fffe004 */
[----:B------:R-:W-:-:S09]  /*2ba0*/  UPRMT UR4, URZ, 0x654, UR4 ;  /* 0x000006543f047896 */ /* 0x000fd20008000004 */
[----:B------:R-:W-:Y:S01]  /*2bb0*/  SYNCS.ARRIVE.TRANS64.RED.A1T0 RZ, [UR4], RZ ;  /* 0x000000ffffff79a7 */ /* 0x000fe20008100404 */
[----:B------:R-:W-:Y:S05]  /*2bc0*/  @P0 BRA `(.L_x_28) ;  /* 0x0000000000040947 */ /* 0x000fea0003800000 */
[----:B------:R-:W-:Y:S01]  /*2bd0*/  BPT.TRAP 0x1 ;  /* 0x000000040000795c */ /* 0x000fe20000300000 */
.L_x_28:
[----:B------:R-:W-:Y:S01]  /*2be0*/  SHF.L.U32 R0, R166, 0x1f, RZ ;  /* 0x0000001fa6007819 */ /* 0x000fe200000006ff */
[----:B------:R-:W-:Y:S01]  /*2bf0*/  UIADD3 UR42, UR40, UR42, URZ ;  /* 0x0000002a282a7290 */ /* 0x000fe2000fffe03f */
[----:B------:R-:W0:Y:S01]  /*2c00*/  LDC R7, c[0x0][0x288] ;  /* 0x0000a200ff077b82 */ /* 0x000e220000000800 */
[----:B------:R-:W-:Y:S02]  /*2c10*/  IMAD.SHL.U32 R12, R154, 0x2, RZ ;  /* 0x000000029a0c7824 */ /* 0x000fe400078e00ff */
[----:B------:R-:W-:Y:S02]  /*2c20*/  USHF.R.U32.HI UR4, URZ, 0x2, UR42 ;  /* 0x000000023f047899 */ /* 0x000fe4000801162a */
[----:B------:R-:W-:Y:S01]  /*2c30*/  UISETP.GT.U32.AND UP0, UPT, UR42, 0x3, UPT ;  /* 0x000000032a00788c */ /* 0x000fe2000bf04070 */
[----:B------:R-:W-:Y:S01]  /*2c40*/  SHF.R.S32.HI R13, RZ, 0x1f, R12 ;  /* 0x0000001fff0d7819 */ /* 0x000fe2000001140c */
[----:B------:R-:W-:Y:S01]  /*2c50*/  ULOP3.LUT UR4, UR4, 0x1, URZ, 0xc0, !UPT ;  /* 0x0000000104047892 */ /* 0x000fe2000f8ec03f */
[----:B------:R-:W1:Y:S01]  /*2c60*/  SYNCS.PHASECHK.TRANS64.TRYWAIT P0, [R155+UR43+0x10], R0 ;  /* 0x000010009b0075a7 */ /* 0x000e62000800016b */
[----:B------:R-:W-:-:S02]  /*2c70*/  UISETP.LT.U32.AND UP0, UPT, UR40, 0x4, UP0 ;  /* 0x000000042800788c */ /* 0x000fc40008701070 */
[----:B------:R-:W-:Y:S02]  /*2c80*/  UISETP.NE.U32.AND UP1, UPT, UR4, 0x1, UPT ;  /* 0x000000010400788c */ /* 0x000fe4000bf25070 */
[----:B------:R-:W-:Y:S02]  /*2c90*/  USEL UR5, URZ, 0x1, !UP0 ;  /* 0x000000013f057887 */ /* 0x000fe4000c000000 */
[----:B------:R-:W-:Y:S02]  /*2ca0*/  UISETP.GT.U32.AND UP1, UPT, UR40, 0x3, !UP1 ;  /* 0x000000032800788c */ /* 0x000fe4000cf24070 */
[----:B------:R-:W-:Y:S02]  /*2cb0*/  ULOP3.LUT UR42, UR42, 0x3, URZ, 0xc0, !UPT ;  /* 0x000000032a2a7892 */ /* 0x000fe4000f8ec03f */
[----:B------:R-:W-:-:S04]  /*2cc0*/  USEL UR4, URZ, 0x1, !UP1 ;  /* 0x000000013f047887 */ /* 0x000fc8000c800000 */
[----:B------:R-:W-:Y:S01]  /*2cd0*/  ULOP3.LUT UR47, UR4, UR47, UR5, 0x96, !UPT ;  /* 0x0000002f042f7292 */ /* 0x000fe2000f8e9605 */
[----:B01----:R-:W-:Y:S11]  /*2ce0*/  @!P0 BRA `(.L_x_30) ;  /* 0x0000009400d48947 */ /* 0x003ff60003800000 */
.L_x_312:
[----:B------:R-:W-:Y:S01]  /*2cf0*/  IMAD.SHL.U32 R6, R18, 0x40, RZ ;  /* 0x0000004012067824 */ /* 0x000fe200078e00ff */
[----:B------:R-:W-:Y:S01]  /*2d00*/  ULDC UR6, c[0x0][0x284] ;  /* 0x0000a10000067ab9 */ /* 0x000fe20000000800 */
[----:B------:R-:W-:Y:S01]  /*2d10*/  IMAD.SHL.U32 R14, R2, 0x100, RZ ;  /* 0x00000100020e7824 */ /* 0x000fe200078e00ff */
[----:B------:R-:W-:Y:S01]  /*2d20*/  SHF.R.S32.HI R161, RZ, 0x1f, R19 ;  /* 0x0000001fffa17819 */ /* 0x000fe20000011413 */
[----:B------:R-:W-:Y:S01]  /*2d30*/  ULDC.64 UR4, c[0x0][0x5d0] ;  /* 0x0001740000047ab9 */ /* 0x000fe20000000a00 */
[----:B------:R-:W-:Y:S01]  /*2d40*/  ISETP.GE.AND P0, PT, R6, UR6, PT ;  /* 0x0000000606007c0c */ /* 0x000fe2000bf06270 */
[----:B------:R-:W-:Y:S01]  /*2d50*/  IMAD.WIDE.U32 R2, R19, UR4, R12 ;  /* 0x0000000413027c25 */ /* 0x000fe2000f8e000c */
[----:B------:R-:W-:Y:S02]  /*2d60*/  SHF.R.S32.HI R15, RZ, 0x1f, R14 ;  /* 0x0000001fff0f7819 */ /* 0x000fe4000001140e */
[C---:B------:R-:W-:Y:S01]  /*2d70*/  ISETP.GE.OR P0, PT, R14.reuse, R7, P0 ;  /* 0x000000070e00720c */ /* 0x040fe20000706670 */
[----:B0-----:R-:W-:Y:S01]  /*2d80*/  IMAD R0, R161, UR4, RZ ;  /* 0x00000004a1007c24 */ /* 0x001fe2000f8e02ff */
[----:B------:R-:W-:-:S03]  /*2d90*/  IADD3 R4, P1, R14, R2, RZ ;  /* 0x000000020e047210 */ /* 0x000fc60007f3e0ff */
[----:B------:R-:W-:-:S05]  /*2da0*/  IMAD R5, R19, UR5, R0 ;  /* 0x0000000513057c24 */ /* 0x000fca000f8e0200 */
[----:B------:R-:W-:-:S03]  /*2db0*/  IADD3.X R5, R15, R3, R5, P1, !PT ;  /* 0x000000030f057210 */ /* 0x000fc60000ffe405 */
[----:B------:R-:W-:Y:S05]  /*2dc0*/  @P0 BRA `(.L_x_31) ;  /* 0x0000007c000c0947 */ /* 0x000fea0003800000 */
[----:B------:R-:W0:Y:S01]  /*2dd0*/  LDC.64 R10, c[0x0][0x5c8] ;  /* 0x00017200ff0a7b82 */ /* 0x000e220000000a00 */
[----:B-----5:R-:W-:Y:S01]  /*2de0*/  FSETP.NEU.AND P0, PT, R22, RZ, PT ;  /* 0x000000ff1600720b */ /* 0x020fe20003f0d000 */
[----:B------:R-:W-:Y:S01]  /*2df0*/  IMAD R3, R154, -0x2, R7 ;  /* 0xfffffffe9a037824 */ /* 0x000fe200078e0207 */
[----:B------:R-:W-:Y:S01]  /*2e00*/  BSSY B0, `(.L_x_31) ;  /* 0x00007bf000007945 */ /* 0x000fe20003800000 */
[----:B------:R-:W-:-:S04]  /*2e10*/  IMAD.WIDE R168, R18, 0x40, R152 ;  /* 0x0000004012a87825 */ /* 0x000fc800078e0298 */
[----:B------:R-:W-:Y:S02]  /*2e20*/  IMAD.IADD R0, R3, 0x1, -R14 ;  /* 0x0000000103007824 */ /* 0x000fe400078e0a0e */
[----:B------:R-:W-:-:S03]  /*2e30*/  IMAD.IADD R2, R159, 0x1, -R6 ;  /* 0x000000019f027824 */ /* 0x000fc600078e0a06 */
[----:B------:R-:W-:-:S04]  /*2e40*/  ISETP.GT.AND P2, PT, R0, RZ, PT ;  /* 0x000000ff0000720c */ /* 0x000fc80003f44270 */
[----:B------:R-:W-:Y:S01]  /*2e50*/  ISETP.GT.AND P4, PT, R2, RZ, P2 ;  /* 0x000000ff0200720c */ /* 0x000fe20001784270 */
[-C--:B0-----:R-:W-:Y:S02]  /*2e60*/  IMAD R3, R169, R10.reuse, RZ ;  /* 0x0000000aa9037224 */ /* 0x081fe400078e02ff */
[----:B------:R-:W-:-:S04]  /*2e70*/  IMAD.WIDE.U32 R170, R168, R10, R4 ;  /* 0x0000000aa8aa7225 */ /* 0x000fc800078e0004 */
[----:B------:R-:W-:-:S04]  /*2e80*/  IMAD R3, R168, R11, R3 ;  /* 0x0000000ba8037224 */ /* 0x000fc800078e0203 */
[----:B------:R-:W-:Y:S01]  /*2e90*/  IMAD.IADD R175, R171, 0x1, R3 ;  /* 0x00000001abaf7824 */ /* 0x000fe200078e0203 */
[----:B------:R-:W-:Y:S06]  /*2ea0*/  @!P0 BRA `(.L_x_32) ;  /* 0x0000005400988947 */ /* 0x000fec0003800000 */
[----:B------:R-:W0:Y:S01]  /*2eb0*/  LDC.64 R20, c[0x0][0x5b8] ;  /* 0x00016e00ff147b82 */ /* 0x000e220000000a00 */
[----:B------:R-:W-:-:S07]  /*2ec0*/  ULDC.64 UR4, c[0x0][0x5c0] ;  /* 0x0001700000047ab9 */ /* 0x000fce0000000a00 */
[----:B------:R-:W1:Y:S08]  /*2ed0*/  LDC.64 R172, c[0x0][0x5b0] ;  /* 0x00016c00ffac7b82 */ /* 0x000e700000000a00 */
[----:B------:R-:W2:Y:S01]  /*2ee0*/  LDC.64 R8, c[0x0][0x5a8] ;  /* 0x00016a00ff087b82 */ /* 0x000ea20000000a00 */
[-C--:B0-----:R-:W-:Y:S02]  /*2ef0*/  IMAD R6, R161, R20.reuse, RZ ;  /* 0x00000014a1067224 */ /* 0x081fe400078e02ff */
[----:B------:R-:W-:-:S04]  /*2f00*/  IMAD.WIDE.U32 R4, R19, R20, R12 ;  /* 0x0000001413047225 */ /* 0x000fc800078e000c */
[----:B------:R-:W-:Y:S01]  /*2f10*/  IMAD R167, R19, R21, R6 ;  /* 0x0000001513a77224 */ /* 0x000fe200078e0206 */
[----:B------:R-:W-:Y:S01]  /*2f20*/  IADD3 R160, P0, R14, R4, RZ ;  /* 0x000000040ea07210 */ /* 0x000fe20007f1e0ff */
[----:B-1----:R-:W-:-:S03]  /*2f30*/  IMAD R3, R169, R172, RZ ;  /* 0x000000aca9037224 */ /* 0x002fc600078e02ff */
[----:B------:R-:W-:Y:S01]  /*2f40*/  IADD3.X R161, R15, R5, R167, P0, !PT ;  /* 0x000000050fa17210 */ /* 0x000fe200007fe4a7 */
[C---:B------:R-:W-:Y:S02]  /*2f50*/  IMAD R169, R168.reuse, R173, R3 ;  /* 0x000000ada8a97224 */ /* 0x040fe400078e0203 */
[----:B------:R-:W-:-:S04]  /*2f60*/  IMAD.WIDE.U32 R4, R168, R172, R160 ;  /* 0x000000aca8047225 */ /* 0x000fc800078e00a0 */
[----:B------:R-:W-:Y:S01]  /*2f70*/  IMAD.IADD R3, R5, 0x1, R169 ;  /* 0x0000000105037824 */ /* 0x000fe200078e02a9 */
[----:B--2---:R-:W-:-:S04]  /*2f80*/  LEA R6, P0, R4, R8, 0x2 ;  /* 0x0000000804067211 */ /* 0x004fc800078010ff */
[----:B------:R-:W-:-:S05]  /*2f90*/  LEA.HI.X R7, R4, R9, R3, 0x2, P0 ;  /* 0x0000000904077211 */ /* 0x000fca00000f1403 */
[----:B------:R0:W2:Y:S01]  /*2fa0*/  @P4 LDG.E.LTC128B R3, desc[UR48][R6.64] ;  /* 0x0000003006034981 */ /* 0x0000a2000c1e1920 */
[----:B------:R-:W-:Y:S01]  /*2fb0*/  IMAD.WIDE.U32 R4, R168, R172, R14 ;  /* 0x000000aca8047225 */ /* 0x000fe200078e000e */
[C---:B------:R-:W-:Y:S01]  /*2fc0*/  SHF.L.U64.HI R165, R172.reuse, 0x3, R173 ;  /* 0x00000003aca57819 */ /* 0x040fe200000102ad */
[----:B------:R-:W-:Y:S02]  /*2fd0*/  BSSY B1, `(.L_x_33) ;  /* 0x0000014000017945 */ /* 0x000fe40003800000 */
[----:B------:R-:W-:Y:S01]  /*2fe0*/  IMAD.SHL.U32 R164, R172, 0x8, RZ ;  /* 0x00000008aca47824 */ /* 0x000fe200078e00ff */
[----:B------:R-:W-:Y:S02]  /*2ff0*/  IADD3 R162, P0, R12, R4, RZ ;  /* 0x000000040ca27210 */ /* 0x000fe40007f1e0ff */
[----:B------:R-:W-:Y:S01]  /*3000*/  LEA R4, P1, R170, UR4, 0x2 ;  /* 0x00000004aa047c11 */ /* 0x000fe2000f8210ff */
[----:B------:R-:W-:Y:S01]  /*3010*/  IMAD.WIDE.U32 R164, R168, R172, R164 ;  /* 0x000000aca8a47225 */ /* 0x000fe200078e00a4 */
[----:B------:R-:W-:-:S02]  /*3020*/  IADD3.X R163, R13, R169, R5, P0, !PT ;  /* 0x000000a90da37210 */ /* 0x000fc400007fe405 */
[----:B------:R-:W-:Y:S02]  /*3030*/  LEA.HI.X R5, R170, UR5, R175, 0x2, P1 ;  /* 0x00000005aa057c11 */ /* 0x000fe400088f14af */
[----:B------:R-:W-:Y:S01]  /*3040*/  ISETP.GT.AND P0, PT, R0, 0x1, PT ;  /* 0x000000010000780c */ /* 0x000fe20003f04270 */
[----:B------:R-:W-:-:S03]  /*3050*/  IMAD.WIDE.U32 R162, R19, R20, R162 ;  /* 0x0000001413a27225 */ /* 0x000fc600078e00a2 */
[----:B------:R-:W-:Y:S01]  /*3060*/  ISETP.GT.AND P1, PT, R2, RZ, P0 ;  /* 0x000000ff0200720c */ /* 0x000fe20000724270 */
[----:B0-----:R-:W-:Y:S01]  /*3070*/  IMAD.IADD R7, R167, 0x1, R163 ;  /* 0x00000001a7077824 */ /* 0x001fe200078e02a3 */
[----:B------:R-:W-:-:S04]  /*3080*/  LEA R6, P3, R162, R8, 0x2 ;  /* 0x00000008a2067211 */ /* 0x000fc800078610ff */
[----:B------:R-:W-:Y:S02]  /*3090*/  LEA.HI.X R7, R162, R9, R7, 0x2, P3 ;  /* 0x00000009a2077211 */ /* 0x000fe400018f1407 */
[----:B--2---:R-:W-:-:S05]  /*30a0*/  LOP3.LUT R21, R3, 0xffffe000, RZ, 0xc0, !PT ;  /* 0xffffe00003157812 */ /* 0x004fca00078ec0ff */
[----:B------:R-:W-:-:S04]  /*30b0*/  FMUL R21, R21, R22 ;  /* 0x0000001615157220 */ /* 0x000fc80000400000 */
[----:B------:R-:W-:-:S05]  /*30c0*/  FFMA R21, R24, R23, R21 ;  /* 0x0000001718157223 */ /* 0x000fca0000000015 */
[----:B------:R-:W-:-:S05]  /*30d0*/  F2FP.TF32.F32.PACK_B R21, R21 ;  /* 0x00000015ff15723e */ /* 0x000fca00024050ff */
[----:B------:R0:W-:Y:S01]  /*30e0*/  @P4 STG.E desc[UR48][R4.64], R21 ;  /* 0x0000001504004986 */ /* 0x0001e2000c101930 */
[----:B------:R-:W-:Y:S05]  /*30f0*/  @!P1 BRA `(.L_x_34) ;  /* 0x0000000000049947 */ /* 0x000fea0003800000 */
[----:B------:R1:W5:Y:S02]  /*3100*/  LDG.E.LTC128B R3, desc[UR48][R6.64+0x4] ;  /* 0x0000043006037981 */ /* 0x000364000c1e1920 */
.L_x_34:
[----:B------:R-:W-:Y:S05]  /*3110*/  BSYNC B1 ;  /* 0x0000000000017941 */ /* 0x000fea0003800000 */
.L_x_33:
[----:B0----5:R-:W-:Y:S01]  /*3120*/  LOP3.LUT R21, R3, 0xffffe000, RZ, 0xc0, !PT ;  /* 0xffffe00003157812 */ /* 0x021fe200078ec0ff */
[----:B------:R-:W-:Y:S01]  /*3130*/  IMAD.IADD R169, R169, 0x1, R165 ;  /* 0x00000001a9a97824 */ /* 0x000fe200078e02a5 */
[----:B------:R-:W-:Y:S02]  /*3140*/  IADD3 R160, P3, R160, R164, RZ ;  /* 0x000000a4a0a07210 */ /* 0x000fe40007f7e0ff */
[----:B------:R-:W-:Y:S01]  /*3150*/  ISETP.GT.AND P2, PT, R2, 0x8, P2 ;  /* 0x000000080200780c */ /* 0x000fe20001744270 */
[----:B------:R-:W-:Y:S02]  /*3160*/  FMUL R18, R21, R22 ;  /* 0x0000001615127220 */ /* 0x000fe40000400000 */
[----:B------:R-:W-:Y:S01]  /*3170*/  IMAD.X R161, R169, 0x1, R161, P3 ;  /* 0x00000001a9a17824 */ /* 0x000fe200018e06a1 */
[----:B------:R-:W-:Y:S01]  /*3180*/  LEA R24, P3, R160, R8, 0x2 ;  /* 0x00000008a0187211 */ /* 0x000fe200078610ff */
[----:B------:R-:W-:Y:S01]  /*3190*/  FFMA R163, R25, R23, R18 ;  /* 0x0000001719a37223 */ /* 0x000fe20000000012 */
[----:B------:R-:W-:-:S02]  /*31a0*/  IMAD.MOV.U32 R18, RZ, RZ, R3 ;  /* 0x000000ffff127224 */ /* 0x000fc400078e0003 */
[----:B------:R-:W-:Y:S02]  /*31b0*/  LEA.HI.X R25, R160, R9, R161, 0x2, P3 ;  /* 0x00000009a0197211 */ /* 0x000fe400018f14a1 */
[----:B------:R-:W-:-:S05]  /*31c0*/  F2FP.TF32.F32.PACK_B R163, R163 ;  /* 0x000000a3ffa3723e */ /* 0x000fca00024050ff */
[----:B------:R0:W-:Y:S04]  /*31d0*/  @P1 STG.E desc[UR48][R4.64+0x4], R163 ;  /* 0x000004a304001986 */ /* 0x0001e8000c101930 */
[----:B------:R-:W2:Y:S01]  /*31e0*/  @P2 LDG.E.LTC128B R18, desc[UR48][R24.64] ;  /* 0x0000003018122981 */ /* 0x000ea2000c1e1920 */
[----:B------:R-:W-:Y:S01]  /*31f0*/  IADD3 R12, P1, P3, R12, R164, R14 ;  /* 0x000000a40c0c7210 */ /* 0x000fe20007b3e00e */
[----:B------:R-:W-:Y:S01]  /*3200*/  BSSY B1, `(.L_x_35) ;  /* 0x0000011000017945 */ /* 0x000fe20003800000 */
[C---:B------:R-:W-:Y:S02]  /*3210*/  SHF.L.U64.HI R11, R10.reuse, 0x5, R11 ;  /* 0x000000050a0b7819 */ /* 0x040fe4000001020b */
[----:B------:R-:W-:Y:S02]  /*3220*/  IADD3.X R13, R13, R169, R15, P1, P3 ;  /* 0x000000a90d0d7210 */ /* 0x000fe40000fe640f */
[----:B------:R-:W-:-:S02]  /*3230*/  LEA R10, P1, R10, R4, 0x5 ;  /* 0x000000040a0a7211 */ /* 0x000fc400078228ff */
[----:B------:R-:W-:Y:S01]  /*3240*/  ISETP.GT.AND P0, PT, R2, 0x8, P0 ;  /* 0x000000080200780c */ /* 0x000fe20000704270 */
[----:B------:R-:W-:-:S04]  /*3250*/  IMAD.WIDE.U32 R20, R19, R20, R12 ;  /* 0x0000001413147225 */ /* 0x000fc800078e000c */
[----:B------:R-:W-:Y:S01]  /*3260*/  IMAD.X R11, R11, 0x1, R5, P1 ;  /* 0x000000010b0b7824 */ /* 0x000fe200008e0605 */
[----:B------:R-:W-:Y:S02]  /*3270*/  LEA R8, P3, R20, R8, 0x2 ;  /* 0x0000000814087211 */ /* 0x000fe400078610ff */
[----:B--2---:R-:W-:-:S05]  /*3280*/  LOP3.LUT R3, R18, 0xffffe000, RZ, 0xc0, !PT ;  /* 0xffffe00012037812 */ /* 0x004fca00078ec0ff */
[----:B------:R-:W-:-:S04]  /*3290*/  FMUL R3, R3, R22 ;  /* 0x0000001603037220 */ /* 0x000fc80000400000 */
[----:B------:R-:W-:Y:S01]  /*32a0*/  FFMA R13, R26, R23, R3 ;  /* 0x000000171a0d7223 */ /* 0x000fe20000000003 */
[----:B------:R-:W-:-:S04]  /*32b0*/  IMAD.IADD R3, R167, 0x1, R21 ;  /* 0x00000001a7037824 */ /* 0x000fc800078e0215 */
[----:B------:R-:W-:Y:S02]  /*32c0*/  F2FP.TF32.F32.PACK_B R13, R13 ;  /* 0x0000000dff0d723e */ /* 0x000fe400024050ff */
[----:B------:R-:W-:-:S03]  /*32d0*/  LEA.HI.X R9, R20, R9, R3, 0x2, P3 ;  /* 0x0000000914097211 */ /* 0x000fc600018f1403 */
[----:B------:R0:W-:Y:S01]  /*32e0*/  @P2 STG.E desc[UR48][R10.64], R13 ;  /* 0x0000000d0a002986 */ /* 0x0001e2000c101930 */
[----:B------:R-:W-:Y:S05]  /*32f0*/  @!P0 BRA `(.L_x_36) ;  /* 0x0000000000048947 */ /* 0x000fea0003800000 */
[----:B------:R2:W5:Y:S02]  /*3300*/  LDG.E.LTC128B R18, desc[UR48][R8.64+0x4] ;  /* 0x0000043008127981 */ /* 0x000564000c1e1920 */
.L_x_36:
[----:B------:R-:W-:Y:S05]  /*3310*/  BSYNC B1 ;  /* 0x0000000000017941 */ /* 0x000fea0003800000 */
.L_x_35:
[----:B-----5:R-:W-:Y:S01]  /*3320*/  LOP3.LUT R3, R18, 0xffffe000, RZ, 0xc0, !PT ;  /* 0xffffe00012037812 */ /* 0x020fe200078ec0ff */
[----:B------:R-:W-:Y:S01]  /*3330*/  BSSY B1, `(.L_x_37) ;  /* 0x0000009000017945 */ /* 0x000fe20003800000 */
[----:B------:R-:W-:-:S03]  /*3340*/  ISETP.GT.AND P1, PT, R0, 0x8, PT ;  /* 0x000000080000780c */ /* 0x000fc60003f24270 */
[----:B------:R-:W-:Y:S01]  /*3350*/  FMUL R12, R3, R22 ;  /* 0x00000016030c7220 */ /* 0x000fe20000400000 */
[----:B------:R-:W-:-:S03]  /*3360*/  ISETP.GT.AND P2, PT, R2, RZ, P1 ;  /* 0x000000ff0200720c */ /* 0x000fc60000f44270 */
[----:B------:R-:W-:-:S05]  /*3370*/  FFMA R27, R27, R23, R12 ;  /* 0x000000171b1b7223 */ /* 0x000fca000000000c */
[----:B------:R-:W-:-:S05]  /*3380*/  F2FP.TF32.F32.PACK_B R27, R27 ;  /* 0x0000001bff1b723e */ /* 0x000fca00024050ff */
[----:B------:R3:W-:Y:S01]  /*3390*/  @P0 STG.E desc[UR48][R10.64+0x4], R27 ;  /* 0x0000041b0a000986 */ /* 0x0007e2000c101930 */
[----:B------:R-:W-:Y:S05]  /*33a0*/  @!P2 BRA `(.L_x_38) ;  /* 0x000000000004a947 */ /* 0x000fea0003800000 */
[----:B------:R4:W5:Y:S02]  /*33b0*/  LDG.E.LTC128B R18, desc[UR48][R6.64+0x20] ;  /* 0x0000203006127981 */ /* 0x000964000c1e1920 */
.L_x_38:
[----:B------:R-:W-:Y:S05]  /*33c0*/  BSYNC B1 ;  /* 0x0000000000017941 */ /* 0x000fea0003800000 */
.L_x_37:
        /* <DEDUP_REMOVED lines=10> */
.L_x_40:
[----:B------:R-:W-:Y:S05]  /*3470*/  BSYNC B1 ;  /* 0x0000000000017941 */ /* 0x000fea0003800000 */
.L_x_39:
[----:B0----5:R-:W-:Y:S01]  /*3480*/  LOP3.LUT R3, R18, 0xffffe000, RZ, 0xc0, !PT ;  /* 0xffffe00012037812 */ /* 0x021fe200078ec0ff */
[----:B------:R-:W-:Y:S01]  /*3490*/  BSSY B1, `(.L_x_41) ;  /* 0x0000008000017945 */ /* 0x000fe20003800000 */
[----:B------:R-:W-:-:S03]  /*34a0*/  ISETP.GT.AND P1, PT, R2, 0x8, P1 ;  /* 0x000000080200780c */ /* 0x000fc60000f24270 */
[----:B------:R-:W-:-:S04]  /*34b0*/  FMUL R12, R3, R22 ;  /* 0x00000016030c7220 */ /* 0x000fc80000400000 */
[----:B------:R-:W-:-:S05]  /*34c0*/  FFMA R29, R29, R23, R12 ;  /* 0x000000171d1d7223 */ /* 0x000fca000000000c */
[----:B------:R-:W-:-:S05]  /*34d0*/  F2FP.TF32.F32.PACK_B R29, R29 ;  /* 0x0000001dff1d723e */ /* 0x000fca00024050ff */
[----:B------:R0:W-:Y:S01]  /*34e0*/  @P3 STG.E desc[UR48][R4.64+0x24], R29 ;  /* 0x0000241d04003986 */ /* 0x0001e2000c101930 */
[----:B------:R-:W-:Y:S05]  /*34f0*/  @!P1 BRA `(.L_x_42) ;  /* 0x0000000000049947 */ /* 0x000fea0003800000 */
[----:B------:R0:W5:Y:S02]  /*3500*/  LDG.E.LTC128B R18, desc[UR48][R8.64+0x20] ;  /* 0x0000203008127981 */ /* 0x000164000c1e1920 */
.L_x_42:
[----:B------:R-:W-:Y:S05]  /*3510*/  BSYNC B1 ;  /* 0x0000000000017941 */ /* 0x000fea0003800000 */
.L_x_41:
[----:B-----5:R-:W-:Y:S01]  /*3520*/  LOP3.LUT R3, R18, 0xffffe000, RZ, 0xc0, !PT ;  /* 0xffffe00012037812 */ /* 0x020fe200078ec0ff */
        /* <DEDUP_REMOVED lines=8> */
.L_x_44:
[----:B------:R-:W-:Y:S05]  /*35b0*/  BSYNC B1 ;  /* 0x0000000000017941 */ /* 0x000fea0003800000 */
.L_x_43:
[----:B0----5:R-:W-:Y:S01]  /*35c0*/  LOP3.LUT R3, R18, 0xffffe000, RZ, 0xc0, !PT ;  /* 0xffffe00012037812 */ /* 0x021fe200078ec0ff */
        /* <DEDUP_REMOVED lines=9> */
.L_x_46:
[----:B------:R-:W-:Y:S05]  /*3660*/  BSYNC B1 ;  /* 0x0000000000017941 */ /* 0x000fea0003800000 */
.L_x_45:
        /* <DEDUP_REMOVED lines=10> */
.L_x_48:
[----:B------:R-:W-:Y:S05]  /*3710*/  BSYNC B1 ;  /* 0x0000000000017941 */ /* 0x000fea0003800000 */
.L_x_47:
        /* <DEDUP_REMOVED lines=9> */
.L_x_50:
[----:B------:R-:W-:Y:S05]  /*37b0*/  BSYNC B1 ;  /* 0x0000000000017941 */ /* 0x000fea0003800000 */
.L_x_49:
        /* <DEDUP_REMOVED lines=9> */
.L_x_52:
[----:B------:R-:W-:Y:S05]  /*3850*/  BSYNC B1 ;  /* 0x0000000000017941 */ /* 0x000fea0003800000 */
.L_x_51:
        /* <DEDUP_REMOVED lines=10> */
.L_x_54:
[----:B------:R-:W-:Y:S05]  /*3900*/  BSYNC B1 ;  /* 0x0000000000017941 */ /* 0x000fea0003800000 */
.L_x_53:
        /* <DEDUP_REMOVED lines=10> */
.L_x_56:
[----:B------:R-:W-:Y:S05]  /*39b0*/  BSYNC B1 ;  /* 0x0000000000017941 */ /* 0x000fea0003800000 */
.L_x_55:
        /* <DEDUP_REMOVED lines=9> */
.L_x_58:
[----:B------:R-:W-:Y:S05]  /*3a50*/  BSYNC B1 ;  /* 0x0000000000017941 */ /* 0x000fea0003800000 */
.L_x_57:
        /* <DEDUP_REMOVED lines=9> */
.L_x_60:
[----:B------:R-:W-:Y:S05]  /*3af0*/  BSYNC B1 ;  /* 0x0000000000017941 */ /* 0x000fea0003800000 */
.L_x_59:
        /* <DEDUP_REMOVED lines=10> */
.L_x_62:
[----:B------:R-:W-:Y:S05]  /*3ba0*/  BSYNC B1 ;  /* 0x0000000000017941 */ /* 0x000fea0003800000 */
.L_x_61:
        /* <DEDUP_REMOVED lines=10> */
.L_x_64:
[----:B------:R-:W-:Y:S05]  /*3c50*/  BSYNC B1 ;  /* 0x0000000000017941 */ /* 0x000fea0003800000 */
.L_x_63:
        /* <DEDUP_REMOVED lines=9> */
.L_x_66:
[----:B------:R-:W-:Y:S05]  /*3cf0*/  BSYNC B1 ;  /* 0x0000000000017941 */ /* 0x000fea0003800000 */
.L_x_65:
        /* <DEDUP_REMOVED lines=9> */
.L_x_68:
[----:B------:R-:W-:Y:S05]  /*3d90*/  BSYNC B1 ;  /* 0x0000000000017941 */ /* 0x000fea0003800000 */
.L_x_67:
        /* <DEDUP_REMOVED lines=10> */
.L_x_70:
[----:B------:R-:W-:Y:S05]  /*3e40*/  BSYNC B1 ;  /* 0x0000000000017941 */ /* 0x000fea0003800000 */
.L_x_69:
        /* <DEDUP_REMOVED lines=10> */
.L_x_72:
[----:B------:R-:W-:Y:S05]  /*3ef0*/  BSYNC B1 ;  /* 0x0000000000017941 */ /* 0x000fea0003800000 */
.L_x_71:
        /* <DEDUP_REMOVED lines=9> */
.L_x_74:
[----:B------:R-:W-:Y:S05]  /*3f90*/  BSYNC B1 ;  /* 0x0000000000017941 */ /* 0x000fea0003800000 */
.L_x_73:
        /* <DEDUP_REMOVED lines=9> */
.L_x_76:
[----:B------:R-:W-:Y:S05]  /*4030*/  BSYNC B1 ;  /* 0x0000000000017941 */ /* 0x000fea0003800000 */
.L_x_75:
        /* <DEDUP_REMOVED lines=10> */
.L_x_78:
[----:B------:R-:W-:Y:S05]  /*40e0*/  BSYNC B1 ;  /* 0x0000000000017941 */ /* 0x000fea0003800000 */
.L_x_77:
        /* <DEDUP_REMOVED lines=10> */
.L_x_80:
[----:B------:R-:W-:Y:S05]  /*4190*/  BSYNC B1 ;  /* 0x0000000000017941 */ /* 0x000fea0003800000 */
.L_x_79:
        /* <DEDUP_REMOVED lines=9> */
.L_x_82:
[----:B------:R-:W-:Y:S05]  /*4230*/  BSYNC B1 ;  /* 0x0000000000017941 */ /* 0x000fea0003800000 */
.L_x_81:
        /* <DEDUP_REMOVED lines=9> */
.L_x_84:
[----:B------:R-:W-:Y:S05]  /*42d0*/  BSYNC B1 ;  /* 0x0000000000017941 */ /* 0x000fea0003800000 */
.L_x_83:
        /* <DEDUP_REMOVED lines=10> */
.L_x_86:
[----:B------:R-:W-:Y:S05]  /*4380*/  BSYNC B1 ;  /* 0x0000000000017941 */ /* 0x000fea0003800000 */
.L_x_85:
        /* <DEDUP_REMOVED lines=10> */
.L_x_88:
[----:B------:R-:W-:Y:S05]  /*4430*/  BSYNC B1 ;  /* 0x0000000000017941 */ /* 0x000fea0003800000 */
.L_x_87:
        /* <DEDUP_REMOVED lines=9> */
.L_x_90:
[----:B------:R-:W-:Y:S05]  /*44d0*/  BSYNC B1 ;  /* 0x0000000000017941 */ /* 0x000fea0003800000 */
.L_x_89:
        /* <DEDUP_REMOVED lines=9> */
.L_x_92:
[----:B------:R-:W-:Y:S05]  /*4570*/  BSYNC B1 ;  /* 0x0000000000017941 */ /* 0x000fea0003800000 */
.L_x_91:
        /* <DEDUP_REMOVED lines=10> */
.L_x_94:
[----:B------:R-:W-:Y:S05]  /*4620*/  BSYNC B1 ;  /* 0x0000000000017941 */ /* 0x000fea0003800000 */
.L_x_93:
        /* <DEDUP_REMOVED lines=10> */
.L_x_96:
[----:B------:R-:W-:Y:S05]  /*46d0*/  BSYNC B1 ;  /* 0x0000000000017941 */ /* 0x000fea0003800000 */
.L_x_95:
        /* <DEDUP_REMOVED lines=9> */
.L_x_98:
[----:B------:R-:W-:Y:S05]  /*4770*/  BSYNC B1 ;  /* 0x0000000000017941 */ /* 0x000fea0003800000 */
.L_x_97:
        /* <DEDUP_REMOVED lines=9> */
.L_x_100:
[----:B------:R-:W-:Y:S05]  /*4810*/  BSYNC B1 ;  /* 0x0000000000017941 */ /* 0x000fea0003800000 */
.L_x_99:
        /* <DEDUP_REMOVED lines=10> */
.L_x_102:
[----:B------:R-:W-:Y:S05]  /*48c0*/  BSYNC B1 ;  /* 0x0000000000017941 */ /* 0x000fea0003800000 */
.L_x_101:
        /* <DEDUP_REMOVED lines=10> */
.L_x_104:
[----:B------:R-:W-:Y:S05]  /*4970*/  BSYNC B1 ;  /* 0x0000000000017941 */ /* 0x000fea0003800000 */
.L_x_103:
        /* <DEDUP_REMOVED lines=9> */
.L_x_106:
[----:B------:R-:W-:Y:S05]  /*4a10*/  BSYNC B1 ;  /* 0x0000000000017941 */ /* 0x000fea0003800000 */
.L_x_105:
        /* <DEDUP_REMOVED lines=9> */
.L_x_108:
[----:B------:R-:W-:Y:S05]  /*4ab0*/  BSYNC B1 ;  /* 0x0000000000017941 */ /* 0x000fea0003800000 */
.L_x_107:
        /* <DEDUP_REMOVED lines=10> */
.L_x_110:
[----:B------:R-:W-:Y:S05]  /*4b60*/  BSYNC B1 ;  /* 0x0000000000017941 */ /* 0x000fea0003800000 */
.L_x_109:
        /* <DEDUP_REMOVED lines=10> */
.L_x_112:
[----:B------:R-:W-:Y:S05]  /*4c10*/  BSYNC B1 ;  /* 0x0000000000017941 */ /* 0x000fea0003800000 */
.L_x_111:
        /* <DEDUP_REMOVED lines=9> */
.L_x_114:
[----:B------:R-:W-:Y:S05]  /*4cb0*/  BSYNC B1 ;  /* 0x0000000000017941 */ /* 0x000fea0003800000 */
.L_x_113:
        /* <DEDUP_REMOVED lines=9> */
.L_x_116:
[----:B------:R-:W-:Y:S05]  /*4d50*/  BSYNC B1 ;  /* 0x0000000000017941 */ /* 0x000fea0003800000 */
.L_x_115:
        /* <DEDUP_REMOVED lines=10> */
.L_x_118:
[----:B------:R-:W-:Y:S05]  /*4e00*/  BSYNC B1 ;  /* 0x0000000000017941 */ /* 0x000fea0003800000 */
.L_x_117:
        /* <DEDUP_REMOVED lines=10> */
.L_x_120:
[----:B------:R-:W-:Y:S05]  /*4eb0*/  BSYNC B1 ;  /* 0x0000000000017941 */ /* 0x000fea0003800000 */
.L_x_119:
        /* <DEDUP_REMOVED lines=9> */
.L_x_122:
[----:B------:R-:W-:Y:S05]  /*4f50*/  BSYNC B1 ;  /* 0x0000000000017941 */ /* 0x000fea0003800000 */
.L_x_121:
        /* <DEDUP_REMOVED lines=9> */
.L_x_124:
[----:B------:R-:W-:Y:S05]  /*4ff0*/  BSYNC B1 ;  /* 0x0000000000017941 */ /* 0x000fea0003800000 */
.L_x_123:
        /* <DEDUP_REMOVED lines=10> */
.L_x_126:
[----:B------:R-:W-:Y:S05]  /*50a0*/  BSYNC B1 ;  /* 0x0000000000017941 */ /* 0x000fea0003800000 */
.L_x_125:
        /* <DEDUP_REMOVED lines=10> */
.L_x_128:
[----:B------:R-:W-:Y:S05]  /*5150*/  BSYNC B1 ;  /* 0x0000000000017941 */ /* 0x000fea0003800000 */
.L_x_127:
        /* <DEDUP_REMOVED lines=9> */
.L_x_130:
[----:B------:R-:W-:Y:S05]  /*51f0*/  BSYNC B1 ;  /* 0x0000000000017941 */ /* 0x000fea0003800000 */
.L_x_129:
        /* <DEDUP_REMOVED lines=9> */
.L_x_132:
[----:B------:R-:W-:Y:S05]  /*5290*/  BSYNC B1 ;  /* 0x0000000000017941 */ /* 0x000fea0003800000 */
.L_x_131:
        /* <DEDUP_REMOVED lines=10> */
.L_x_134:
[----:B------:R-:W-:Y:S05]  /*5340*/  BSYNC B1 ;  /* 0x0000000000017941 */ /* 0x000fea0003800000 */
.L_x_133:
        /* <DEDUP_REMOVED lines=10> */
.L_x_136:
[----:B------:R-:W-:Y:S05]  /*53f0*/  BSYNC B1 ;  /* 0x0000000000017941 */ /* 0x000fea0003800000 */
.L_x_135:
        /* <DEDUP_REMOVED lines=9> */
.L_x_138:
[----:B------:R-:W-:Y:S05]  /*5490*/  BSYNC B1 ;  /* 0x0000000000017941 */ /* 0x000fea0003800000 */
.L_x_137:
        /* <DEDUP_REMOVED lines=9> */
.L_x_140:
[----:B------:R-:W-:Y:S05]  /*5530*/  BSYNC B1 ;  /* 0x0000000000017941 */ /* 0x000fea0003800000 */
.L_x_139:
        /* <DEDUP_REMOVED lines=10> */
.L_x_142:
[----:B------:R-:W-:Y:S05]  /*55e0*/  BSYNC B1 ;  /* 0x0000000000017941 */ /* 0x000fea0003800000 */
.L_x_141:
        /* <DEDUP_REMOVED lines=10> */
.L_x_144:
[----:B------:R-:W-:Y:S05]  /*5690*/  BSYNC B1 ;  /* 0x0000000000017941 */ /* 0x000fea0003800000 */
.L_x_143:
        /* <DEDUP_REMOVED lines=9> */
.L_x_146:
[----:B------:R-:W-:Y:S05]  /*5730*/  BSYNC B1 ;  /* 0x0000000000017941 */ /* 0x000fea0003800000 */
.L_x_145:
        /* <DEDUP_REMOVED lines=9> */
.L_x_148:
[----:B------:R-:W-:Y:S05]  /*57d0*/  BSYNC B1 ;  /* 0x0000000000017941 */ /* 0x000fea0003800000 */
.L_x_147:
        /* <DEDUP_REMOVED lines=10> */
.L_x_150:
[----:B------:R-:W-:Y:S05]  /*5880*/  BSYNC B1 ;  /* 0x0000000000017941 */ /* 0x000fea0003800000 */
.L_x_149:
        /* <DEDUP_REMOVED lines=10> */
.L_x_152:
[----:B------:R-:W-:Y:S05]  /*5930*/  BSYNC B1 ;  /* 0x0000000000017941 */ /* 0x000fea0003800000 */
.L_x_151:
        /* <DEDUP_REMOVED lines=9> */
.L_x_154:
[----:B------:R-:W-:Y:S05]  /*59d0*/  BSYNC B1 ;  /* 0x0000000000017941 */ /* 0x000fea0003800000 */
.L_x_153:
        /* <DEDUP_REMOVED lines=9> */
.L_x_156:
[----:B------:R-:W-:Y:S05]  /*5a70*/  BSYNC B1 ;  /* 0x0000000000017941 */ /* 0x000fea0003800000 */
.L_x_155:
        /* <DEDUP_REMOVED lines=10> */
.L_x_158:
[----:B------:R-:W-:Y:S05]  /*5b20*/  BSYNC B1 ;  /* 0x0000000000017941 */ /* 0x000fea0003800000 */
.L_x_157:
        /* <DEDUP_REMOVED lines=10> */
.L_x_160:
[----:B------:R-:W-:Y:S05]  /*5bd0*/  BSYNC B1 ;  /* 0x0000000000017941 */ /* 0x000fea0003800000 */
.L_x_159:
        /* <DEDUP_REMOVED lines=9> */
.L_x_162:
[----:B------:R-:W-:Y:S05]  /*5c70*/  BSYNC B1 ;  /* 0x0000000000017941 */ /* 0x000fea0003800000 */
.L_x_161:
        /* <DEDUP_REMOVED lines=9> */
.L_x_164:
[----:B------:R-:W-:Y:S05]  /*5d10*/  BSYNC B1 ;  /* 0x0000000000017941 */ /* 0x000fea0003800000 */
.L_x_163:
        /* <DEDUP_REMOVED lines=10> */
.L_x_166:
[----:B------:R-:W-:Y:S05]  /*5dc0*/  BSYNC B1 ;  /* 0x0000000000017941 */ /* 0x000fea0003800000 */
.L_x_165:
        /* <DEDUP_REMOVED lines=10> */
.L_x_168:
[----:B------:R-:W-:Y:S05]  /*5e70*/  BSYNC B1 ;  /* 0x0000000000017941 */ /* 0x000fea0003800000 */
.L_x_167:
        /* <DEDUP_REMOVED lines=9> */
.L_x_170:
[----:B------:R-:W-:Y:S05]  /*5f10*/  BSYNC B1 ;  /* 0x0000000000017941 */ /* 0x000fea0003800000 */
.L_x_169:
        /* <DEDUP_REMOVED lines=9> */
.L_x_172:
[----:B------:R-:W-:Y:S05]  /*5fb0*/  BSYNC B1 ;  /* 0x0000000000017941 */ /* 0x000fea0003800000 */
.L_x_171:
        /* <DEDUP_REMOVED lines=10> */
.L_x_174:
[----:B------:R-:W-:Y:S05]  /*6060*/  BSYNC B1 ;  /* 0x0000000000017941 */ /* 0x000fea0003800000 */
.L_x_173:
        /* <DEDUP_REMOVED lines=10> */
.L_x_176:
[----:B------:R-:W-:Y:S05]  /*6110*/  BSYNC B1 ;  /* 0x0000000000017941 */ /* 0x000fea0003800000 */
.L_x_175:
        /* <DEDUP_REMOVED lines=9> */
.L_x_178:
[----:B------:R-:W-:Y:S05]  /*61b0*/  BSYNC B1 ;  /* 0x0000000000017941 */ /* 0x000fea0003800000 */
.L_x_177:
        /* <DEDUP_REMOVED lines=9> */
.L_x_180:
[----:B------:R-:W-:Y:S05]  /*6250*/  BSYNC B1 ;  /* 0x0000000000017941 */ /* 0x000fea0003800000 */
.L_x_179:
        /* <DEDUP_REMOVED lines=10> */
.L_x_182:
[----:B------:R-:W-:Y:S05]  /*6300*/  BSYNC B1 ;  /* 0x0000000000017941 */ /* 0x000fea0003800000 */
.L_x_181:
        /* <DEDUP_REMOVED lines=10> */
.L_x_184:
[----:B------:R-:W-:Y:S05]  /*63b0*/  BSYNC B1 ;  /* 0x0000000000017941 */ /* 0x000fea0003800000 */
.L_x_183:
        /* <DEDUP_REMOVED lines=9> */
.L_x_186:
[----:B------:R-:W-:Y:S05]  /*6450*/  BSYNC B1 ;  /* 0x0000000000017941 */ /* 0x000fea0003800000 */
.L_x_185:
        /* <DEDUP_REMOVED lines=9> */
.L_x_188:
[----:B------:R-:W-:Y:S05]  /*64f0*/  BSYNC B1 ;  /* 0x0000000000017941 */ /* 0x000fea0003800000 */
.L_x_187:
        /* <DEDUP_REMOVED lines=10> */
.L_x_190:
[----:B------:R-:W-:Y:S05]  /*65a0*/  BSYNC B1 ;  /* 0x0000000000017941 */ /* 0x000fea0003800000 */
.L_x_189:
        /* <DEDUP_REMOVED lines=10> */
.L_x_192:
[----:B------:R-:W-:Y:S05]  /*6650*/  BSYNC B1 ;  /* 0x0000000000017941 */ /* 0x000fea0003800000 */
.L_x_191:
        /* <DEDUP_REMOVED lines=9> */
.L_x_194:
[----:B------:R-:W-:Y:S05]  /*66f0*/  BSYNC B1 ;  /* 0x0000000000017941 */ /* 0x000fea0003800000 */
.L_x_193:
        /* <DEDUP_REMOVED lines=9> */
.L_x_196:
[----:B------:R-:W-:Y:S05]  /*6790*/  BSYNC B1 ;  /* 0x0000000000017941 */ /* 0x000fea0003800000 */
.L_x_195:
        /* <DEDUP_REMOVED lines=10> */
.L_x_198:
[----:B------:R-:W-:Y:S05]  /*6840*/  BSYNC B1 ;  /* 0x0000000000017941 */ /* 0x000fea0003800000 */
.L_x_197:
        /* <DEDUP_REMOVED lines=10> */
.L_x_200:
[----:B------:R-:W-:Y:S05]  /*68f0*/  BSYNC B1 ;  /* 0x0000000000017941 */ /* 0x000fea0003800000 */
.L_x_199:
        /* <DEDUP_REMOVED lines=9> */
.L_x_202:
[----:B------:R-:W-:Y:S05]  /*6990*/  BSYNC B1 ;  /* 0x0000000000017941 */ /* 0x000fea0003800000 */
.L_x_201:
        /* <DEDUP_REMOVED lines=9> */
.L_x_204:
[----:B------:R-:W-:Y:S05]  /*6a30*/  BSYNC B1 ;  /* 0x0000000000017941 */ /* 0x000fea0003800000 */
.L_x_203:
        /* <DEDUP_REMOVED lines=10> */
.L_x_206:
[----:B------:R-:W-:Y:S05]  /*6ae0*/  BSYNC B1 ;  /* 0x0000000000017941 */ /* 0x000fea0003800000 */
.L_x_205:
        /* <DEDUP_REMOVED lines=10> */
.L_x_208:
[----:B------:R-:W-:Y:S05]  /*6b90*/  BSYNC B1 ;  /* 0x0000000000017941 */ /* 0x000fea0003800000 */
.L_x_207:
        /* <DEDUP_REMOVED lines=9> */
.L_x_210:
[----:B------:R-:W-:Y:S05]  /*6c30*/  BSYNC B1 ;  /* 0x0000000000017941 */ /* 0x000fea0003800000 */
.L_x_209:
        /* <DEDUP_REMOVED lines=9> */
.L_x_212:
[----:B------:R-:W-:Y:S05]  /*6cd0*/  BSYNC B1 ;  /* 0x0000000000017941 */ /* 0x000fea0003800000 */
.L_x_211:
        /* <DEDUP_REMOVED lines=10> */
.L_x_214:
[----:B------:R-:W-:Y:S05]  /*6d80*/  BSYNC B1 ;  /* 0x0000000000017941 */ /* 0x000fea0003800000 */
.L_x_213:
        /* <DEDUP_REMOVED lines=10> */
.L_x_216:
[----:B------:R-:W-:Y:S05]  /*6e30*/  BSYNC B1 ;  /* 0x0000000000017941 */ /* 0x000fea0003800000 */
.L_x_215:
        /* <DEDUP_REMOVED lines=9> */
.L_x_218:
[----:B------:R-:W-:Y:S05]  /*6ed0*/  BSYNC B1 ;  /* 0x0000000000017941 */ /* 0x000fea0003800000 */
.L_x_217:
        /* <DEDUP_REMOVED lines=9> */
.L_x_220:
[----:B------:R-:W-:Y:S05]  /*6f70*/  BSYNC B1 ;  /* 0x0000000000017941 */ /* 0x000fea0003800000 */
.L_x_219:
        /* <DEDUP_REMOVED lines=10> */
.L_x_222:
[----:B------:R-:W-:Y:S05]  /*7020*/  BSYNC B1 ;  /* 0x0000000000017941 */ /* 0x000fea0003800000 */
.L_x_221:
        /* <DEDUP_REMOVED lines=10> */
.L_x_224:
[----:B------:R-:W-:Y:S05]  /*70d0*/  BSYNC B1 ;  /* 0x0000000000017941 */ /* 0x000fea0003800000 */
.L_x_223:
        /* <DEDUP_REMOVED lines=9> */
.L_x_226:
[----:B------:R-:W-:Y:S05]  /*7170*/  BSYNC B1 ;  /* 0x0000000000017941 */ /* 0x000fea0003800000 */
.L_x_225:
        /* <DEDUP_REMOVED lines=9> */
.L_x_228:
[----:B------:R-:W-:Y:S05]  /*7210*/  BSYNC B1 ;  /* 0x0000000000017941 */ /* 0x000fea0003800000 */
.L_x_227:
        /* <DEDUP_REMOVED lines=10> */
.L_x_230:
[----:B------:R-:W-:Y:S05]  /*72c0*/  BSYNC B1 ;  /* 0x0000000000017941 */ /* 0x000fea0003800000 */
.L_x_229:
        /* <DEDUP_REMOVED lines=10> */
.L_x_232:
[----:B------:R-:W-:Y:S05]  /*7370*/  BSYNC B1 ;  /* 0x0000000000017941 */ /* 0x000fea0003800000 */
.L_x_231:
        /* <DEDUP_REMOVED lines=9> */
.L_x_234:
[----:B------:R-:W-:Y:S05]  /*7410*/  BSYNC B1 ;  /* 0x0000000000017941 */ /* 0x000fea0003800000 */
.L_x_233:
        /* <DEDUP_REMOVED lines=9> */
.L_x_236:
[----:B------:R-:W-:Y:S05]  /*74b0*/  BSYNC B1 ;  /* 0x0000000000017941 */ /* 0x000fea0003800000 */
.L_x_235:
        /* <DEDUP_REMOVED lines=10> */
.L_x_238:
[----:B------:R-:W-:Y:S05]  /*7560*/  BSYNC B1 ;  /* 0x0000000000017941 */ /* 0x000fea0003800000 */
.L_x_237:
        /* <DEDUP_REMOVED lines=10> */
.L_x_240:
[----:B------:R-:W-:Y:S05]  /*7610*/  BSYNC B1 ;  /* 0x0000000000017941 */ /* 0x000fea0003800000 */
.L_x_239:
        /* <DEDUP_REMOVED lines=9> */
.L_x_242:
[----:B------:R-:W-:Y:S05]  /*76b0*/  BSYNC B1 ;  /* 0x0000000000017941 */ /* 0x000fea0003800000 */
.L_x_241:
        /* <DEDUP_REMOVED lines=9> */
.L_x_244:
[----:B------:R-:W-:Y:S05]  /*7750*/  BSYNC B1 ;  /* 0x0000000000017941 */ /* 0x000fea0003800000 */
.L_x_243:
        /* <DEDUP_REMOVED lines=10> */
.L_x_246:
[----:B------:R-:W-:Y:S05]  /*7800*/  BSYNC B1 ;  /* 0x0000000000017941 */ /* 0x000fea0003800000 */
.L_x_245:
        /* <DEDUP_REMOVED lines=10> */
.L_x_248:
[----:B------:R-:W-:Y:S05]  /*78b0*/  BSYNC B1 ;  /* 0x0000000000017941 */ /* 0x000fea0003800000 */
.L_x_247:
        /* <DEDUP_REMOVED lines=9> */
.L_x_250:
[----:B------:R-:W-:Y:S05]  /*7950*/  BSYNC B1 ;  /* 0x0000000000017941 */ /* 0x000fea0003800000 */
.L_x_249:
        /* <DEDUP_REMOVED lines=9> */
.L_x_252:
[----:B------:R-:W-:Y:S05]  /*79f0*/  BSYNC B1 ;  /* 0x0000000000017941 */ /* 0x000fea0003800000 */
.L_x_251:
        /* <DEDUP_REMOVED lines=10> */
.L_x_254:
[----:B------:R-:W-:Y:S05]  /*7aa0*/  BSYNC B1 ;  /* 0x0000000000017941 */ /* 0x000fea0003800000 */
.L_x_253:
        /* <DEDUP_REMOVED lines=10> */
.L_x_256:
[----:B------:R-:W-:Y:S05]  /*7b50*/  BSYNC B1 ;  /* 0x0000000000017941 */ /* 0x000fea0003800000 */
.L_x_255:
        /* <DEDUP_REMOVED lines=9> */
.L_x_258:
[----:B------:R-:W-:Y:S05]  /*7bf0*/  BSYNC B1 ;  /* 0x0000000000017941 */ /* 0x000fea0003800000 */
.L_x_257:
        /* <DEDUP_REMOVED lines=9> */
.L_x_260:
[----:B------:R-:W-:Y:S05]  /*7c90*/  BSYNC B1 ;  /* 0x0000000000017941 */ /* 0x000fea0003800000 */
.L_x_259:
        /* <DEDUP_REMOVED lines=10> */
.L_x_262:
[----:B------:R-:W-:Y:S05]  /*7d40*/  BSYNC B1 ;  /* 0x0000000000017941 */ /* 0x000fea0003800000 */
.L_x_261:
        /* <DEDUP_REMOVED lines=10> */
.L_x_264:
[----:B------:R-:W-:Y:S05]  /*7df0*/  BSYNC B1 ;  /* 0x0000000000017941 */ /* 0x000fea0003800000 */
.L_x_263:
        /* <DEDUP_REMOVED lines=9> */
.L_x_266:
[----:B------:R-:W-:Y:S05]  /*7e90*/  BSYNC B1 ;  /* 0x0000000000017941 */ /* 0x000fea0003800000 */
.L_x_265:
        /* <DEDUP_REMOVED lines=9> */
.L_x_268:
[----:B------:R-:W-:Y:S05]  /*7f30*/  BSYNC B1 ;  /* 0x0000000000017941 */ /* 0x000fea0003800000 */
.L_x_267:
        /* <DEDUP_REMOVED lines=10> */
.L_x_270:
[----:B------:R-:W-:Y:S05]  /*7fe0*/  BSYNC B1 ;  /* 0x0000000000017941 */ /* 0x000fea0003800000 */
.L_x_269:
        /* <DEDUP_REMOVED lines=10> */
.L_x_272:
[----:B------:R-:W-:Y:S05]  /*8090*/  BSYNC B1 ;  /* 0x0000000000017941 */ /* 0x000fea0003800000 */
.L_x_271:
        /* <DEDUP_REMOVED lines=9> */
.L_x_274:
[----:B------:R-:W-:Y:S05]  /*8130*/  BSYNC B1 ;  /* 0x0000000000017941 */ /* 0x000fea0003800000 */
.L_x_273:
        /* <DEDUP_REMOVED lines=9> */
.L_x_276:
[----:B------:R-:W-:Y:S05]  /*81d0*/  BSYNC B1 ;  /* 0x0000000000017941 */ /* 0x000fea0003800000 */
.L_x_275:
        /* <DEDUP_REMOVED lines=10> */
.L_x_278:
[----:B------:R-:W-:Y:S05]  /*8280*/  BSYNC B1 ;  /* 0x0000000000017941 */ /* 0x000fea0003800000 */
.L_x_277:
        /* <DEDUP_REMOVED lines=10> */
.L_x_280:
[----:B------:R-:W-:Y:S05]  /*8330*/  BSYNC B1 ;  /* 0x0000000000017941 */ /* 0x000fea0003800000 */
.L_x_279:
        /* <DEDUP_REMOVED lines=9> */
.L_x_282:
[----:B------:R-:W-:Y:S05]  /*83d0*/  BSYNC B1 ;  /* 0x0000000000017941 */ /* 0x000fea0003800000 */
.L_x_281:
[----:B-----5:R-:W-:Y:S01]  /*83e0*/  LOP3.LUT R3, R18, 0xffffe000, RZ, 0xc0, !PT ;  /* 0xffffe00012037812 */ /* 0x020fe200078ec0ff */
[----:B0-----:R-:W-:Y:S01]  /*83f0*/  @P1 IMAD.MOV.U32 R4, RZ, RZ, R10 ;  /* 0x000000ffff041224 */ /* 0x001fe200078e000a */
[----:B------:R-:W-:Y:S01]  /*8400*/  ISETP.GT.AND P0, PT, R2, 0x8, P0 ;  /* 0x000000080200780c */ /* 0x000fe20000704270 */
[----:B------:R-:W-:Y:S01]  /*8410*/  @P1 IMAD.MOV.U32 R5, RZ, RZ, R11 ;  /* 0x000000ffff051224 */ /* 0x000fe200078e000b */
[----:B------:R-:W-:Y:S01]  /*8420*/  BSSY B1, `(.L_x_283) ;  /* 0x0000007000017945 */ /* 0x000fe20003800000 */
[----:B------:R-:W-:-:S04]  /*8430*/  FMUL R3, R3, R22 ;  /* 0x0000001603037220 */ /* 0x000fc80000400000 */
[----:B------:R-:W-:-:S05]  /*8440*/  FFMA R3, R150, R23, R3 ;  /* 0x0000001796037223 */ /* 0x000fca0000000003 */
[----:B------:R-:W-:-:S05]  /*8450*/  F2FP.TF32.F32.PACK_B R3, R3 ;  /* 0x00000003ff03723e */ /* 0x000fca00024050ff */
[----:B------:R0:W-:Y:S01]  /*8460*/  @P1 STG.E desc[UR48][R4.64+0x3e0], R3 ;  /* 0x0003e00304001986 */ /* 0x0001e2000c101930 */
[----:B------:R-:W-:Y:S05]  /*8470*/  @!P0 BRA `(.L_x_284) ;  /* 0x0000000000048947 */ /* 0x000fea0003800000 */
[----:B------:R0:W5:Y:S02]  /*8480*/  LDG.E.LTC128B R18, desc[UR48][R8.64+0x3e4] ;  /* 0x0003e43008127981 */ /* 0x000164000c1e1920 */
.L_x_284:
[----:B------:R-:W-:Y:S05]  /*8490*/  BSYNC B1 ;  /* 0x0000000000017941 */ /* 0x000fea0003800000 */
.L_x_283:
[----:B------:R-:W-:Y:S05]  /*84a0*/  @!P0 BRA `(.L_x_285) ;  /* 0x0000002400508947 */ /* 0x000fea0003800000 */
[----:B0----5:R-:W-:-:S05]  /*84b0*/  LOP3.LUT R3, R18, 0xffffe000, RZ, 0xc0, !PT ;  /* 0xffffe00012037812 */ /* 0x021fca00078ec0ff */
[----:B------:R-:W-:-:S04]  /*84c0*/  FMUL R0, R3, R22 ;  /* 0x0000001603007220 */ /* 0x000fc80000400000 */
[----:B------:R-:W-:-:S05]  /*84d0*/  FFMA R151, R151, R23, R0 ;  /* 0x0000001797977223 */ /* 0x000fca0000000000 */
[----:B------:R-:W-:-:S05]  /*84e0*/  F2FP.TF32.F32.PACK_B R151, R151 ;  /* 0x00000097ff97723e */ /* 0x000fca00024050ff */
[----:B------:R0:W-:Y:S01]  /*84f0*/  STG.E desc[UR48][R10.64+0x3e4], R151 ;  /* 0x0003e4970a007986 */ /* 0x0001e2000c101930 */
[----:B------:R-:W-:Y:S05]  /*8500*/  BRA `(.L_x_285) ;  /* 0x0000002400387947 */ /* 0x000fea0003800000 */
.L_x_32:
[----:B------:R-:W-:Y:S01]  /*8510*/  ULDC.64 UR4, c[0x0][0x5c0] ;  /* 0x0001700000047ab9 */ /* 0x000fe20000000a00 */
[----:B------:R-:W-:Y:S01]  /*8520*/  ISETP.GT.AND P1, PT, R0, 0x1, PT ;  /* 0x000000010000780c */ /* 0x000fe20003f24270 */
[-C--:B------:R-:W-:Y:S01]  /*8530*/  FMUL R3, R24, R23.reuse ;  /* 0x0000001718037220 */ /* 0x080fe20000400000 */
[----:B------:R-:W-:Y:S01]  /*8540*/  LEA R4, P0, R170, UR4, 0x2 ;  /* 0x00000004aa047c11 */ /* 0x000fe2000f8010ff */
[-C--:B------:R-:W-:Y:S01]  /*8550*/  FMUL R25, R25, R23.reuse ;  /* 0x0000001719197220 */ /* 0x080fe20000400000 */
[----:B------:R-:W-:Y:S01]  /*8560*/  ISETP.GT.AND P3, PT, R2, RZ, P1 ;  /* 0x000000ff0200720c */ /* 0x000fe20000f64270 */
[----:B------:R-:W-:Y:S01]  /*8570*/  FMUL R9, R26, R23 ;  /* 0x000000171a097220 */ /* 0x000fe20000400000 */
[----:B------:R-:W-:Y:S01]  /*8580*/  F2FP.TF32.F32.PACK_B R3, R3 ;  /* 0x00000003ff03723e */ /* 0x000fe200024050ff */
[-C--:B------:R-:W-:Y:S01]  /*8590*/  FMUL R27, R27, R23.reuse ;  /* 0x000000171b1b7220 */ /* 0x080fe20000400000 */
[----:B------:R-:W-:Y:S01]  /*85a0*/  LEA.HI.X R5, R170, UR5, R175, 0x2, P0 ;  /* 0x00000005aa057c11 */ /* 0x000fe200080f14af */
[-C--:B------:R-:W-:Y:S01]  /*85b0*/  FMUL R29, R29, R23.reuse ;  /* 0x000000171d1d7220 */ /* 0x080fe20000400000 */
[----:B------:R-:W-:Y:S01]  /*85c0*/  ISETP.GT.AND P2, PT, R2, 0x8, P2 ;  /* 0x000000080200780c */ /* 0x000fe20001744270 */
[-C--:B------:R-:W-:Y:S01]  /*85d0*/  FMUL R31, R31, R23.reuse ;  /* 0x000000171f1f7220 */ /* 0x080fe20000400000 */
[----:B------:R-:W-:Y:S01]  /*85e0*/  ISETP.GT.AND P0, PT, R0, 0x8, PT ;  /* 0x000000080000780c */ /* 0x000fe20003f04270 */
[----:B------:R0:W-:Y:S01]  /*85f0*/  @P4 STG.E desc[UR48][R4.64], R3 ;  /* 0x0000000304004986 */ /* 0x0001e2000c101930 */
[C---:B------:R-:W-:Y:S01]  /*8600*/  SHF.L.U64.HI R11, R10.reuse, 0x5, R11 ;  /* 0x000000050a0b7819 */ /* 0x040fe2000001020b */
[-C--:B------:R-:W-:Y:S01]  /*8610*/  FMUL R33, R33, R23.reuse ;  /* 0x0000001721217220 */ /* 0x080fe20000400000 */
[----:B------:R-:W-:Y:S01]  /*8620*/  LEA R6, P4, R10, R4, 0x5 ;  /* 0x000000040a067211 */ /* 0x000fe200078828ff */
[----:B------:R-:W-:Y:S01]  /*8630*/  FMUL R35, R35, R23 ;  /* 0x0000001723237220 */ /* 0x000fe20000400000 */
[----:B------:R-:W-:Y:S01]  /*8640*/  F2FP.TF32.F32.PACK_B R25, R25 ;  /* 0x00000019ff19723e */ /* 0x000fe200024050ff */
[----:B------:R-:W-:Y:S01]  /*8650*/  FMUL R37, R37, R23 ;  /* 0x0000001725257220 */ /* 0x000fe20000400000 */
[C---:B------:R-:W-:Y:S01]  /*8660*/  ISETP.GT.AND P1, PT, R2.reuse, 0x8, P1 ;  /* 0x000000080200780c */ /* 0x040fe20000f24270 */
[----:B------:R-:W-:Y:S01]  /*8670*/  IMAD.X R7, R11, 0x1, R5, P4 ;  /* 0x000000010b077824 */ /* 0x000fe200020e0605 */
[----:B------:R-:W-:Y:S01]  /*8680*/  ISETP.GT.AND P5, PT, R2, RZ, P0 ;  /* 0x000000ff0200720c */ /* 0x000fe200007a4270 */
[----:B------:R-:W-:Y:S01]  /*8690*/  @P3 STG.E desc[UR48][R4.64+0x4], R25 ;  /* 0x0000041904003986 */ /* 0x000fe2000c101930 */
[----:B------:R-:W-:Y:S01]  /*86a0*/  F2FP.TF32.F32.PACK_B R9, R9 ;  /* 0x00000009ff09723e */ /* 0x000fe200024050ff */
[-C--:B0-----:R-:W-:Y:S01]  /*86b0*/  FMUL R3, R28, R23.reuse ;  /* 0x000000171c037220 */ /* 0x081fe20000400000 */
[----:B------:R-:W-:Y:S01]  /*86c0*/  ISETP.GT.AND P3, PT, R0, 0x9, PT ;  /* 0x000000090000780c */ /* 0x000fe20003f64270 */
[----:B------:R-:W-:Y:S01]  /*86d0*/  FMUL R11, R30, R23 ;  /* 0x000000171e0b7220 */ /* 0x000fe20000400000 */
[----:B------:R-:W-:Y:S01]  /*86e0*/  F2FP.TF32.F32.PACK_B R27, R27 ;  /* 0x0000001bff1b723e */ /* 0x000fe200024050ff */
[----:B------:R0:W-:Y:S01]  /*86f0*/  @P2 STG.E desc[UR48][R6.64], R9 ;  /* 0x0000000906002986 */ /* 0x0001e2000c101930 */
[----:B------:R-:W-:Y:S01]  /*8700*/  F2FP.TF32.F32.PACK_B R3, R3 ;  /* 0x00000003ff03723e */ /* 0x000fe200024050ff */
[-C--:B------:R-:W-:Y:S01]  /*8710*/  FMUL R39, R39, R23.reuse ;  /* 0x0000001727277220 */ /* 0x080fe20000400000 */
[C---:B------:R-:W-:Y:S01]  /*8720*/  ISETP.GT.AND P4, PT, R2.reuse, RZ, P3 ;  /* 0x000000ff0200720c */ /* 0x040fe20001f84270 */
[----:B------:R-:W-:Y:S01]  /*8730*/  @P1 STG.E desc[UR48][R6.64+0x4], R27 ;  /* 0x0000041b06001986 */ /* 0x000fe2000c101930 */
[----:B------:R-:W-:Y:S01]  /*8740*/  ISETP.GT.AND P2, PT, R2, 0x8, P0 ;  /* 0x000000080200780c */ /* 0x000fe20000744270 */
[-C--:B------:R-:W-:Y:S01]  /*8750*/  FMUL R41, R41, R23.reuse ;  /* 0x0000001729297220 */ /* 0x080fe20000400000 */
[----:B------:R-:W-:Y:S01]  /*8760*/  ISETP.GT.AND P0, PT, R0, 0x10, PT ;  /* 0x000000100000780c */ /* 0x000fe20003f04270 */
[----:B------:R1:W-:Y:S01]  /*8770*/  @P5 STG.E desc[UR48][R4.64+0x20], R3 ;  /* 0x0000200304005986 */ /* 0x0003e2000c101930 */
[C---:B------:R-:W-:Y:S01]  /*8780*/  ISETP.GT.AND P3, PT, R2.reuse, 0x8, P3 ;  /* 0x000000080200780c */ /* 0x040fe20001f64270 */
[-C--:B------:R-:W-:Y:S01]  /*8790*/  FMUL R43, R43, R23.reuse ;  /* 0x000000172b2b7220 */ /* 0x080fe20000400000 */
[----:B------:R-:W-:Y:S01]  /*87a0*/  ISETP.GT.AND P5, PT, R2, RZ, P0 ;  /* 0x000000ff0200720c */ /* 0x000fe200007a4270 */
[----:B0-----:R-:W-:Y:S01]  /*87b0*/  FMUL R9, R34, R23 ;  /* 0x0000001722097220 */ /* 0x001fe20000400000 */
[----:B------:R-:W-:Y:S01]  /*87c0*/  F2FP.TF32.F32.PACK_B R29, R29 ;  /* 0x0000001dff1d723e */ /* 0x000fe200024050ff */
[----:B------:R-:W-:Y:S01]  /*87d0*/  FMUL R45, R45, R23 ;  /* 0x000000172d2d7220 */ /* 0x000fe20000400000 */
[----:B------:R-:W-:Y:S01]  /*87e0*/  F2FP.TF32.F32.PACK_B R11, R11 ;  /* 0x0000000bff0b723e */ /* 0x000fe200024050ff */
[----:B------:R-:W-:Y:S01]  /*87f0*/  FMUL R47, R47, R23 ;  /* 0x000000172f2f7220 */ /* 0x000fe20000400000 */
[----:B------:R-:W-:Y:S01]  /*8800*/  ISETP.GT.AND P1, PT, R0, 0x11, PT ;  /* 0x000000110000780c */ /* 0x000fe20003f24270 */
[----:B------:R-:W-:Y:S01]  /*8810*/  @P4 STG.E desc[UR48][R4.64+0x24], R29 ;  /* 0x0000241d04004986 */ /* 0x000fe2000c101930 */
[----:B------:R-:W-:Y:S01]  /*8820*/  F2FP.TF32.F32.PACK_B R31, R31 ;  /* 0x0000001fff1f723e */ /* 0x000fe200024050ff */
[-C--:B-1----:R-:W-:Y:S01]  /*8830*/  FMUL R3, R32, R23.reuse ;  /* 0x0000001720037220 */ /* 0x082fe20000400000 */
[C---:B------:R-:W-:Y:S01]  /*8840*/  ISETP.GT.AND P4, PT, R2.reuse, RZ, P1 ;  /* 0x000000ff0200720c */ /* 0x040fe20000f84270 */
[----:B------:R0:W-:Y:S01]  /*8850*/  @P2 STG.E desc[UR48][R6.64+0x20], R11 ;  /* 0x0000200b06002986 */ /* 0x0001e2000c101930 */
[----:B------:R-:W-:Y:S01]  /*8860*/  ISETP.GT.AND P2, PT, R2, 0x8, P0 ;  /* 0x000000080200780c */ /* 0x000fe20000744270 */
[----:B------:R-:W-:Y:S01]  /*8870*/  FMUL R49, R49, R23 ;  /* 0x0000001731317220 */ /* 0x000fe20000400000 */
[----:B------:R-:W-:Y:S01]  /*8880*/  F2FP.TF32.F32.PACK_B R3, R3 ;  /* 0x00000003ff03723e */ /* 0x000fe200024050ff */
[----:B------:R-:W-:Y:S01]  /*8890*/  @P3 STG.E desc[UR48][R6.64+0x24], R31 ;  /* 0x0000241f06003986 */ /* 0x000fe2000c101930 */
[----:B------:R-:W-:Y:S01]  /*88a0*/  ISETP.GT.AND P0, PT, R0, 0x18, PT ;  /* 0x000000180000780c */ /* 0x000fe20003f04270 */
[-C--:B------:R-:W-:Y:S01]  /*88b0*/  FMUL R51, R51, R23.reuse ;  /* 0x0000001733337220 */ /* 0x080fe20000400000 */
[C---:B------:R-:W-:Y:S01]  /*88c0*/  ISETP.GT.AND P3, PT, R2.reuse, 0x8, P1 ;  /* 0x000000080200780c */ /* 0x040fe20000f64270 */
[----:B------:R1:W-:Y:S01]  /*88d0*/  @P5 STG.E desc[UR48][R4.64+0x40], R3 ;  /* 0x0000400304005986 */ /* 0x0003e2000c101930 */
[----:B------:R-:W-:Y:S01]  /*88e0*/  ISETP.GT.AND P5, PT, R2, RZ, P0 ;  /* 0x000000ff0200720c */ /* 0x000fe200007a4270 */
[----:B------:R-:W-:Y:S01]  /*88f0*/  FMUL R53, R53, R23 ;  /* 0x0000001735357220 */ /* 0x000fe20000400000 */
[----:B------:R-:W-:Y:S01]  /*8900*/  F2FP.TF32.F32.PACK_B R33, R33 ;  /* 0x00000021ff21723e */ /* 0x000fe200024050ff */
[----:B0-----:R-:W-:Y:S01]  /*8910*/  FMUL R11, R38, R23 ;  /* 0x00000017260b7220 */ /* 0x001fe20000400000 */
[----:B------:R-:W-:Y:S01]  /*8920*/  F2FP.TF32.F32.PACK_B R9, R9 ;  /* 0x00000009ff09723e */ /* 0x000fe200024050ff */
[----:B------:R-:W-:Y:S01]  /*8930*/  FMUL R55, R55, R23 ;  /* 0x0000001737377220 */ /* 0x000fe20000400000 */
[----:B------:R-:W-:Y:S01]  /*8940*/  ISETP.GT.AND P1, PT, R0, 0x19, PT ;  /* 0x000000190000780c */ /* 0x000fe20003f24270 */
[----:B------:R-:W-:Y:S01]  /*8950*/  @P4 STG.E desc[UR48][R4.64+0x44], R33 ;  /* 0x0000442104004986 */ /* 0x000fe2000c101930 */
[----:B------:R-:W-:Y:S01]  /*8960*/  F2FP.TF32.F32.PACK_B R35, R35 ;  /* 0x00000023ff23723e */ /* 0x000fe200024050ff */
[-C--:B------:R-:W-:Y:S01]  /*8970*/  FMUL R57, R57, R23.reuse ;  /* 0x0000001739397220 */ /* 0x080fe20000400000 */
[----:B------:R-:W-:Y:S01]  /*8980*/  ISETP.GT.AND P4, PT, R2, RZ, P1 ;  /* 0x000000ff0200720c */ /* 0x000fe20000f84270 */
[-C--:B-1----:R-:W-:Y:S01]  /*8990*/  FMUL R3, R36, R23.reuse ;  /* 0x0000001724037220 */ /* 0x082fe20000400000 */
[----:B------:R0:W-:Y:S01]  /*89a0*/  @P2 STG.E desc[UR48][R6.64+0x40], R9 ;  /* 0x0000400906002986 */ /* 0x0001e2000c101930 */
[----:B------:R-:W-:Y:S01]  /*89b0*/  ISETP.GT.AND P2, PT, R2, 0x8, P0 ;  /* 0x000000080200780c */ /* 0x000fe20000744270 */
[----:B------:R-:W-:Y:S01]  /*89c0*/  FMUL R59, R59, R23 ;  /* 0x000000173b3b7220 */ /* 0x000fe20000400000 */
[----:B------:R-:W-:Y:S01]  /*89d0*/  ISETP.GT.AND P0, PT, R0, 0x20, PT ;  /* 0x000000200000780c */ /* 0x000fe20003f04270 */
[----:B------:R-:W-:Y:S01]  /*89e0*/  @P3 STG.E desc[UR48][R6.64+0x44], R35 ;  /* 0x0000442306003986 */ /* 0x000fe2000c101930 */
[----:B------:R-:W-:Y:S01]  /*89f0*/  F2FP.TF32.F32.PACK_B R3, R3 ;  /* 0x00000003ff03723e */ /* 0x000fe200024050ff */
[-C--:B------:R-:W-:Y:S01]  /*8a00*/  FMUL R61, R61, R23.reuse ;  /* 0x000000173d3d7220 */ /* 0x080fe20000400000 */
[C---:B------:R-:W-:Y:S01]  /*8a10*/  ISETP.GT.AND P3, PT, R2.reuse, 0x8, P1 ;  /* 0x000000080200780c */ /* 0x040fe20000f64270 */
[----:B------:R-:W-:Y:S01]  /*8a20*/  FMUL R63, R63, R23 ;  /* 0x000000173f3f7220 */ /* 0x000fe20000400000 */
[----:B------:R-:W-:Y:S01]  /*8a30*/  F2FP.TF32.F32.PACK_B R37, R37 ;  /* 0x00000025ff25723e */ /* 0x000fe200024050ff */
[----:B------:R1:W-:Y:S01]  /*8a40*/  @P5 STG.E desc[UR48][R4.64+0x60], R3 ;  /* 0x0000600304005986 */ /* 0x0003e2000c101930 */
[----:B------:R-:W-:Y:S01]  /*8a50*/  ISETP.GT.AND P5, PT, R2, RZ, P0 ;  /* 0x000000ff0200720c */ /* 0x000fe200007a4270 */
[----:B0-----:R-:W-:Y:S01]  /*8a60*/  FMUL R9, R42, R23 ;  /* 0x000000172a097220 */ /* 0x001fe20000400000 */
[----:B------:R-:W-:Y:S01]  /*8a70*/  F2FP.TF32.F32.PACK_B R11, R11 ;  /* 0x0000000bff0b723e */ /* 0x000fe200024050ff */
[----:B------:R-:W-:Y:S01]  /*8a80*/  @P4 STG.E desc[UR48][R4.64+0x64], R37 ;  /* 0x0000642504004986 */ /* 0x000fe2000c101930 */
[----:B------:R-:W-:Y:S01]  /*8a90*/  ISETP.GT.AND P1, PT, R0, 0x21, PT ;  /* 0x000000210000780c */ /* 0x000fe20003f24270 */
[----:B------:R-:W-:Y:S01]  /*8aa0*/  FMUL R65, R65, R23 ;  /* 0x0000001741417220 */ /* 0x000fe20000400000 */
[----:B------:R-:W-:Y:S01]  /*8ab0*/  F2FP.TF32.F32.PACK_B R39, R39 ;  /* 0x00000027ff27723e */ /* 0x000fe200024050ff */
[----:B------:R0:W-:Y:S01]  /*8ac0*/  @P2 STG.E desc[UR48][R6.64+0x60], R11 ;  /* 0x0000600b06002986 */ /* 0x0001e2000c101930 */
[C---:B------:R-:W-:Y:S01]  /*8ad0*/  ISETP.GT.AND P4, PT, R2.reuse, RZ, P1 ;  /* 0x000000ff0200720c */ /* 0x040fe20000f84270 */
[-C--:B------:R-:W-:Y:S01]  /*8ae0*/  FMUL R67, R67, R23.reuse ;  /* 0x0000001743437220 */ /* 0x080fe20000400000 */
[----:B------:R-:W-:Y:S01]  /*8af0*/  ISETP.GT.AND P2, PT, R2, 0x8, P0 ;  /* 0x000000080200780c */ /* 0x000fe20000744270 */
[-C--:B-1----:R-:W-:Y:S01]  /*8b00*/  FMUL R3, R40, R23.reuse ;  /* 0x0000001728037220 */ /* 0x082fe20000400000 */
[----:B------:R-:W-:Y:S01]  /*8b10*/  ISETP.GT.AND P0, PT, R0, 0x28, PT ;  /* 0x000000280000780c */ /* 0x000fe20003f04270 */
[----:B------:R-:W-:Y:S01]  /*8b20*/  @P3 STG.E desc[UR48][R6.64+0x64], R39 ;  /* 0x0000642706003986 */ /* 0x000fe2000c101930 */
[----:B------:R-:W-:Y:S01]  /*8b30*/  ISETP.GT.AND P3, PT, R2, 0x8, P1 ;  /* 0x000000080200780c */ /* 0x000fe20000f64270 */
[----:B------:R-:W-:Y:S01]  /*8b40*/  FMUL R69, R69, R23 ;  /* 0x0000001745457220 */ /* 0x000fe20000400000 */
[----:B------:R-:W-:Y:S01]  /*8b50*/  F2FP.TF32.F32.PACK_B R3, R3 ;  /* 0x00000003ff03723e */ /* 0x000fe200024050ff */
[----:B------:R-:W-:Y:S01]  /*8b60*/  FMUL R71, R71, R23 ;  /* 0x0000001747477220 */ /* 0x000fe20000400000 */
[----:B------:R-:W-:Y:S01]  /*8b70*/  F2FP.TF32.F32.PACK_B R41, R41 ;  /* 0x00000029ff29723e */ /* 0x000fe200024050ff */
[----:B0-----:R-:W-:Y:S01]  /*8b80*/  FMUL R11, R46, R23 ;  /* 0x000000172e0b7220 */ /* 0x001fe20000400000 */
[----:B------:R-:W-:Y:S01]  /*8b90*/  F2FP.TF32.F32.PACK_B R9, R9 ;  /* 0x00000009ff09723e */ /* 0x000fe200024050ff */
[----:B------:R0:W-:Y:S01]  /*8ba0*/  @P5 STG.E desc[UR48][R4.64+0x80], R3 ;  /* 0x0000800304005986 */ /* 0x0001e2000c101930 */
[----:B------:R-:W-:Y:S01]  /*8bb0*/  ISETP.GT.AND P5, PT, R2, RZ, P0 ;  /* 0x000000ff0200720c */ /* 0x000fe200007a4270 */
[----:B------:R-:W-:Y:S01]  /*8bc0*/  FMUL R73, R73, R23 ;  /* 0x0000001749497220 */ /* 0x000fe20000400000 */
[----:B------:R-:W-:Y:S01]  /*8bd0*/  ISETP.GT.AND P1, PT, R0, 0x29, PT ;  /* 0x000000290000780c */ /* 0x000fe20003f24270 */
[----:B------:R-:W-:Y:S01]  /*8be0*/  @P4 STG.E desc[UR48][R4.64+0x84], R41 ;  /* 0x0000842904004986 */ /* 0x000fe2000c101930 */
[----:B------:R-:W-:Y:S01]  /*8bf0*/  F2FP.TF32.F32.PACK_B R43, R43 ;  /* 0x0000002bff2b723e */ /* 0x000fe200024050ff */
[-C--:B------:R-:W-:Y:S01]  /*8c00*/  FMUL R75, R75, R23.reuse ;  /* 0x000000174b4b7220 */ /* 0x080fe20000400000 */
[C---:B------:R-:W-:Y:S01]  /*8c10*/  ISETP.GT.AND P4, PT, R2.reuse, RZ, P1 ;  /* 0x000000ff0200720c */ /* 0x040fe20000f84270 */
[----:B------:R1:W-:Y:S01]  /*8c20*/  @P2 STG.E desc[UR48][R6.64+0x80], R9 ;  /* 0x0000800906002986 */ /* 0x0003e2000c101930 */
[----:B------:R-:W-:Y:S01]  /*8c30*/  ISETP.GT.AND P2, PT, R2, 0x8, P0 ;  /* 0x000000080200780c */ /* 0x000fe20000744270 */
[-C--:B------:R-:W-:Y:S01]  /*8c40*/  FMUL R77, R77, R23.reuse ;  /* 0x000000174d4d7220 */ /* 0x080fe20000400000 */
[----:B------:R-:W-:Y:S01]  /*8c50*/  ISETP.GT.AND P0, PT, R0, 0x30, PT ;  /* 0x000000300000780c */ /* 0x000fe20003f04270 */
[-C--:B0-----:R-:W-:Y:S01]  /*8c60*/  FMUL R3, R44, R23.reuse ;  /* 0x000000172c037220 */ /* 0x081fe20000400000 */
[----:B------:R-:W-:Y:S01]  /*8c70*/  @P3 STG.E desc[UR48][R6.64+0x84], R43 ;  /* 0x0000842b06003986 */ /* 0x000fe2000c101930 */
[----:B------:R-:W-:Y:S01]  /*8c80*/  ISETP.GT.AND P3, PT, R2, 0x8, P1 ;  /* 0x000000080200780c */ /* 0x000fe20000f64270 */
[----:B------:R-:W-:Y:S01]  /*8c90*/  FMUL R79, R79, R23 ;  /* 0x000000174f4f7220 */ /* 0x000fe20000400000 */
[----:B------:R-:W-:Y:S01]  /*8ca0*/  F2FP.TF32.F32.PACK_B R45, R45 ;  /* 0x0000002dff2d723e */ /* 0x000fe200024050ff */
[----:B------:R-:W-:Y:S01]  /*8cb0*/  FMUL R81, R81, R23 ;  /* 0x0000001751517220 */ /* 0x000fe20000400000 */
[----:B------:R-:W-:Y:S01]  /*8cc0*/  F2FP.TF32.F32.PACK_B R3, R3 ;  /* 0x00000003ff03723e */ /* 0x000fe200024050ff */
[----:B------:R-:W-:Y:S01]  /*8cd0*/  FMUL R83, R83, R23 ;  /* 0x0000001753537220 */ /* 0x000fe20000400000 */
[----:B------:R-:W-:Y:S01]  /*8ce0*/  F2FP.TF32.F32.PACK_B R11, R11 ;  /* 0x0000000bff0b723e */ /* 0x000fe200024050ff */
[-C--:B-1----:R-:W-:Y:S01]  /*8cf0*/  FMUL R9, R50, R23.reuse ;  /* 0x0000001732097220 */ /* 0x082fe20000400000 */
[----:B------:R-:W-:Y:S01]  /*8d00*/  ISETP.GT.AND P1, PT, R0, 0x31, PT ;  /* 0x000000310000780c */ /* 0x000fe20003f24270 */
[----:B------:R0:W-:Y:S01]  /*8d10*/  @P5 STG.E desc[UR48][R4.64+0xa0], R3 ;  /* 0x0000a00304005986 */ /* 0x0001e2000c101930 */
[C---:B------:R-:W-:Y:S01]  /*8d20*/  ISETP.GT.AND P5, PT, R2.reuse, RZ, P0 ;  /* 0x000000ff0200720c */ /* 0x040fe200007a4270 */
[----:B------:R-:W-:Y:S01]  /*8d30*/  FMUL R85, R85, R23 ;  /* 0x0000001755557220 */ /* 0x000fe20000400000 */
[----:B------:R-:W-:Y:S01]  /*8d40*/  F2FP.TF32.F32.PACK_B R47, R47 ;  /* 0x0000002fff2f723e */ /* 0x000fe200024050ff */
[----:B------:R-:W-:Y:S01]  /*8d50*/  @P4 STG.E desc[UR48][R4.64+0xa4], R45 ;  /* 0x0000a42d04004986 */ /* 0x000fe2000c101930 */
[C---:B------:R-:W-:Y:S01]  /*8d60*/  ISETP.GT.AND P4, PT, R2.reuse, RZ, P1 ;  /* 0x000000ff0200720c */ /* 0x040fe20000f84270 */
[----:B------:R-:W-:Y:S01]  /*8d70*/  FMUL R87, R87, R23 ;  /* 0x0000001757577220 */ /* 0x000fe20000400000 */
[----:B------:R-:W-:Y:S01]  /*8d80*/  F2FP.TF32.F32.PACK_B R49, R49 ;  /* 0x00000031ff31723e */ /* 0x000fe200024050ff */
        /* <DEDUP_REMOVED lines=11> */
[-C--:B------:R-:W-:Y:S01]  /*8e40*/  FMUL R95, R95, R23.reuse ;  /* 0x000000175f5f7220 */ /* 0x080fe20000400000 */
[----:B------:R-:W-:Y:S01]  /*8e50*/  ISETP.GT.AND P1, PT, R0, 0x39, PT ;  /* 0x000000390000780c */ /* 0x000fe20003f24270 */
[----:B-1----:R-:W-:Y:S01]  /*8e60*/  FMUL R11, R54, R23 ;  /* 0x00000017360b7220 */ /* 0x002fe20000400000 */
[----:B------:R-:W-:Y:S01]  /*8e70*/  F2FP.TF32.F32.PACK_B R51, R51 ;  /* 0x00000033ff33723e */ /* 0x000fe200024050ff */
        /* <DEDUP_REMOVED lines=15> */
[-C--:B------:R-:W-:Y:S01]  /*8f70*/  FMUL R103, R103, R23.reuse ;  /* 0x0000001767677220 */ /* 0x080fe20000400000 */
[----:B------:R-:W-:Y:S01]  /*8f80*/  ISETP.GT.AND P1, PT, R0, 0x41, PT ;  /* 0x000000410000780c */ /* 0x000fe20003f24270 */
[----:B------:R-:W-:Y:S01]  /*8f90*/  FMUL R105, R105, R23 ;  /* 0x0000001769697220 */ /* 0x000fe20000400000 */
[----:B------:R-:W-:Y:S01]  /*8fa0*/  F2FP.TF32.F32.PACK_B R3, R3 ;  /* 0x00000003ff03723e */ /* 0x000fe200024050ff */
[----:B------:R-:W-:Y:S01]  /*8fb0*/  FMUL R107, R107, R23 ;  /* 0x000000176b6b7220 */ /* 0x000fe20000400000 */
[----:B------:R-:W-:Y:S01]  /*8fc0*/  F2FP.TF32.F32.PACK_B R55, R55 ;  /* 0x00000037ff37723e */ /* 0x000fe200024050ff */
        /* <DEDUP_REMOVED lines=21> */
[-C--:B------:R-:W-:Y:S01]  /*9120*/  FMUL R119, R119, R23.reuse ;  /* 0x0000001777777220 */ /* 0x080fe20000400000 */
[----:B-1----:R-:W-:Y:S01]  /*9130*/  FMUL R11, R62, R23 ;  /* 0x000000173e0b7220 */ /* 0x002fe20000400000 */
[----:B------:R-:W-:Y:S01]  /*9140*/  F2FP.TF32.F32.PACK_B R61, R61 ;  /* 0x0000003dff3d723e */ /* 0x000fe200024050ff */
[-C--:B------:R-:W-:Y:S01]  /*9150*/  FMUL R121, R121, R23.reuse ;  /* 0x0000001779797220 */ /* 0x080fe20000400000 */
        /* <DEDUP_REMOVED lines=51> */
[----:B------:R-:W-:Y:S01]  /*9490*/  ISETP.GT.AND P4, PT, R2, RZ, P1 ;  /* 0x000000ff0200720c */ /* 0x000fe20000f84270 */
[----:B------:R-:W-:Y:S01]  /*94a0*/  FMUL R15, R150, R23 ;  /* 0x00000017960f7220 */ /* 0x000fe20000400000 */
[----:B------:R-:W-:Y:S01]  /*94b0*/  F2FP.TF32.F32.PACK_B R71, R71 ;  /* 0x00000047ff47723e */ /* 0x000fe200024050ff */
[----:B------:R1:W-:Y:S01]  /*94c0*/  @P2 STG.E desc[UR48][R6.64+0x140], R9 ;  /* 0x0001400906002986 */ /* 0x0003e2000c101930 */
[----:B------:R-:W-:Y:S01]  /*94d0*/  ISETP.GT.AND P2, PT, R2, 0x8, P0 ;  /* 0x000000080200780c */ /* 0x000fe20000744270 */
[-C--:B------:R-:W-:Y:S01]  /*94e0*/  FMUL R151, R151, R23.reuse ;  /* 0x0000001797977220 */ /* 0x080fe20000400000 */
[----:B------:R-:W-:Y:S01]  /*94f0*/  ISETP.GT.AND P0, PT, R0, 0x60, PT ;  /* 0x000000600000780c */ /* 0x000fe20003f04270 */
[----:B0-----:R-:W-:Y:S01]  /*9500*/  FMUL R3, R68, R23 ;  /* 0x0000001744037220 */ /* 0x001fe20000400000 */
[----:B------:R-:W-:Y:S01]  /*9510*/  @P3 STG.E desc[UR48][R6.64+0x144], R67 ;  /* 0x0001444306003986 */ /* 0x000fe2000c101930 */
[----:B------:R-:W-:-:S02]  /*9520*/  ISETP.GT.AND P3, PT, R2, 0x8, P1 ;  /* 0x000000080200780c */ /* 0x000fc40000f64270 */
[----:B------:R-:W-:Y:S02]  /*9530*/  ISETP.GT.AND P1, PT, R0, 0x61, PT ;  /* 0x000000610000780c */ /* 0x000fe40003f24270 */
[----:B------:R-:W-:Y:S01]  /*9540*/  F2FP.TF32.F32.PACK_B R3, R3 ;  /* 0x00000003ff03723e */ /* 0x000fe200024050ff */
[----:B-1----:R-:W-:Y:S01]  /*9550*/  FMUL R9, R74, R23 ;  /* 0x000000174a097220 */ /* 0x002fe20000400000 */
[----:B------:R-:W-:-:S03]  /*9560*/  F2FP.TF32.F32.PACK_B R73, R73 ;  /* 0x00000049ff49723e */ /* 0x000fc600024050ff */
[----:B------:R0:W-:Y:S01]  /*9570*/  @P5 STG.E desc[UR48][R4.64+0x160], R3 ;  /* 0x0001600304005986 */ /* 0x0001e2000c101930 */
[C---:B------:R-:W-:Y:S02]  /*9580*/  ISETP.GT.AND P5, PT, R2.reuse, RZ, P0 ;  /* 0x000000ff0200720c */ /* 0x040fe400007a4270 */
[----:B------:R-:W-:Y:S01]  /*9590*/  F2FP.TF32.F32.PACK_B R9, R9 ;  /* 0x00000009ff09723e */ /* 0x000fe200024050ff */
[----:B------:R-:W-:Y:S01]  /*95a0*/  @P4 STG.E desc[UR48][R4.64+0x164], R69 ;  /* 0x0001644504004986 */ /* 0x000fe2000c101930 */
[C---:B------:R-:W-:Y:S02]  /*95b0*/  ISETP.GT.AND P4, PT, R2.reuse, RZ, P1 ;  /* 0x000000ff0200720c */ /* 0x040fe40000f84270 */
[----:B------:R-:W-:Y:S01]  /*95c0*/  F2FP.TF32.F32.PACK_B R75, R75 ;  /* 0x0000004bff4b723e */ /* 0x000fe200024050ff */
[----:B------:R1:W-:Y:S01]  /*95d0*/  @P2 STG.E desc[UR48][R6.64+0x160], R11 ;  /* 0x0001600b06002986 */ /* 0x0003e2000c101930 */
[----:B------:R-:W-:Y:S02]  /*95e0*/  ISETP.GT.AND P2, PT, R2, 0x8, P0 ;  /* 0x000000080200780c */ /* 0x000fe40000744270 */
        /* <DEDUP_REMOVED lines=250> */
[----:B------:R-:W-:Y:S01]  /*a590*/  ISETP.GT.AND P0, PT, R2, 0x8, P0 ;  /* 0x000000080200780c */ /* 0x000fe20000704270 */
[----:B------:R-:W-:Y:S01]  /*a5a0*/  @P4 STG.E desc[UR48][R4.64+0x364], R133 ;  /* 0x0003648504004986 */ /* 0x000fe2000c101930 */
[----:B------:R-:W-:Y:S02]  /*a5b0*/  ISETP.GT.AND P4, PT, R0, 0xe9, PT ;  /* 0x000000e90000780c */ /* 0x000fe40003f84270 */
[----:B------:R-:W-:Y:S01]  /*a5c0*/  F2FP.TF32.F32.PACK_B R9, R9 ;  /* 0x00000009ff09723e */ /* 0x000fe200024050ff */
[----:B------:R1:W-:Y:S01]  /*a5d0*/  @P2 STG.E desc[UR48][R6.64+0x360], R11 ;  /* 0x0003600b06002986 */ /* 0x0003e2000c101930 */
[C---:B------:R-:W-:Y:S02]  /*a5e0*/  ISETP.GT.AND P2, PT, R2.reuse, RZ, P1 ;  /* 0x000000ff0200720c */ /* 0x040fe40000f44270 */
[----:B------:R-:W-:Y:S01]  /*a5f0*/  ISETP.GT.AND P1, PT, R2, 0x8, P1 ;  /* 0x000000080200780c */ /* 0x000fe20000f24270 */
[----:B0-----:R-:W-:Y:S01]  /*a600*/  FMUL R3, R136, R23 ;  /* 0x0000001788037220 */ /* 0x001fe20000400000 */
[----:B------:R-:W-:Y:S01]  /*a610*/  @P3 STG.E desc[UR48][R6.64+0x364], R135 ;  /* 0x0003648706003986 */ /* 0x000fe2000c101930 */
[----:B------:R-:W-:-:S02]  /*a620*/  ISETP.GT.AND P6, PT, R2, RZ, P4 ;  /* 0x000000ff0200720c */ /* 0x000fc400027c4270 */
[----:B------:R-:W-:Y:S02]  /*a630*/  F2FP.TF32.F32.PACK_B R139, R139 ;  /* 0x0000008bff8b723e */ /* 0x000fe400024050ff */
[----:B------:R-:W-:Y:S02]  /*a640*/  F2FP.TF32.F32.PACK_B R3, R3 ;  /* 0x00000003ff03723e */ /* 0x000fe400024050ff */
[----:B------:R-:W-:Y:S01]  /*a650*/  F2FP.TF32.F32.PACK_B R141, R141 ;  /* 0x0000008dff8d723e */ /* 0x000fe200024050ff */
[----:B-1----:R-:W-:Y:S01]  /*a660*/  FMUL R11, R146, R23 ;  /* 0x00000017920b7220 */ /* 0x002fe20000400000 */
[----:B------:R-:W-:Y:S01]  /*a670*/  ISETP.GT.AND P4, PT, R2, 0x8, P4 ;  /* 0x000000080200780c */ /* 0x000fe20002784270 */
[----:B------:R0:W-:Y:S01]  /*a680*/  @P5 STG.E desc[UR48][R4.64+0x380], R3 ;  /* 0x0003800304005986 */ /* 0x0001e2000c101930 */
[----:B------:R-:W-:Y:S02]  /*a690*/  ISETP.GT.AND P5, PT, R0, 0xe8, PT ;  /* 0x000000e80000780c */ /* 0x000fe40003fa4270 */
[----:B------:R-:W-:Y:S01]  /*a6a0*/  F2FP.TF32.F32.PACK_B R143, R143 ;  /* 0x0000008fff8f723e */ /* 0x000fe200024050ff */
[----:B------:R-:W-:Y:S01]  /*a6b0*/  @P2 STG.E desc[UR48][R4.64+0x384], R137 ;  /* 0x0003848904002986 */ /* 0x000fe2000c101930 */
[----:B------:R-:W-:-:S02]  /*a6c0*/  ISETP.GT.AND P3, PT, R2, RZ, P5 ;  /* 0x000000ff0200720c */ /* 0x000fc40002f64270 */
[----:B------:R-:W-:Y:S01]  /*a6d0*/  ISETP.GT.AND P5, PT, R2, 0x8, P5 ;  /* 0x000000080200780c */ /* 0x000fe20002fa4270 */
[----:B------:R1:W-:Y:S01]  /*a6e0*/  @P0 STG.E desc[UR48][R6.64+0x380], R9 ;  /* 0x0003800906000986 */ /* 0x0003e2000c101930 */
[C---:B------:R-:W-:Y:S02]  /*a6f0*/  ISETP.GT.AND P2, PT, R0.reuse, 0xf1, PT ;  /* 0x000000f10000780c */ /* 0x040fe40003f44270 */
[----:B------:R-:W-:Y:S01]  /*a700*/  ISETP.GT.AND P0, PT, R0, 0xf9, PT ;  /* 0x000000f90000780c */ /* 0x000fe20003f04270 */
[----:B0-----:R-:W-:Y:S01]  /*a710*/  FMUL R3, R140, R23 ;  /* 0x000000178c037220 */ /* 0x001fe20000400000 */
[----:B------:R-:W-:Y:S01]  /*a720*/  @P1 STG.E desc[UR48][R6.64+0x384], R139 ;  /* 0x0003848b06001986 */ /* 0x000fe2000c101930 */
[----:B------:R-:W-:Y:S02]  /*a730*/  ISETP.GT.AND P1, PT, R0, 0xf8, PT ;  /* 0x000000f80000780c */ /* 0x000fe40003f24270 */
[----:B------:R-:W-:Y:S02]  /*a740*/  F2FP.TF32.F32.PACK_B R145, R145 ;  /* 0x00000091ff91723e */ /* 0x000fe400024050ff */
[----:B------:R-:W-:Y:S01]  /*a750*/  F2FP.TF32.F32.PACK_B R3, R3 ;  /* 0x00000003ff03723e */ /* 0x000fe200024050ff */
[----:B-1----:R-:W-:Y:S01]  /*a760*/  FMUL R9, R142, R23 ;  /* 0x000000178e097220 */ /* 0x002fe20000400000 */
[----:B------:R-:W-:-:S03]  /*a770*/  F2FP.TF32.F32.PACK_B R11, R11 ;  /* 0x0000000bff0b723e */ /* 0x000fc600024050ff */
[----:B------:R0:W-:Y:S01]  /*a780*/  @P3 STG.E desc[UR48][R4.64+0x3a0], R3 ;  /* 0x0003a00304003986 */ /* 0x0001e2000c101930 */
[----:B------:R-:W-:Y:S02]  /*a790*/  ISETP.GT.AND P3, PT, R0, 0xf0, PT ;  /* 0x000000f00000780c */ /* 0x000fe40003f64270 */
[----:B------:R-:W-:Y:S01]  /*a7a0*/  F2FP.TF32.F32.PACK_B R9, R9 ;  /* 0x00000009ff09723e */ /* 0x000fe200024050ff */
[----:B------:R-:W-:Y:S01]  /*a7b0*/  @P6 STG.E desc[UR48][R4.64+0x3a4], R141 ;  /* 0x0003a48d04006986 */ /* 0x000fe2000c101930 */
[C---:B------:R-:W-:Y:S02]  /*a7c0*/  ISETP.GT.AND P6, PT, R2.reuse, RZ, P3 ;  /* 0x000000ff0200720c */ /* 0x040fe40001fc4270 */
[C---:B------:R-:W-:Y:S01]  /*a7d0*/  ISETP.GT.AND P3, PT, R2.reuse, 0x8, P3 ;  /* 0x000000080200780c */ /* 0x040fe20001f64270 */
[----:B------:R-:W-:Y:S01]  /*a7e0*/  @P5 STG.E desc[UR48][R6.64+0x3a0], R9 ;  /* 0x0003a00906005986 */ /* 0x000fe2000c101930 */
[C---:B------:R-:W-:Y:S02]  /*a7f0*/  ISETP.GT.AND P5, PT, R2.reuse, RZ, P2 ;  /* 0x000000ff0200720c */ /* 0x040fe400017a4270 */
[----:B------:R-:W-:Y:S01]  /*a800*/  ISETP.GT.AND P2, PT, R2, 0x8, P2 ;  /* 0x000000080200780c */ /* 0x000fe20001744270 */
[----:B0-----:R-:W-:Y:S01]  /*a810*/  FMUL R3, R144, R23 ;  /* 0x0000001790037220 */ /* 0x001fe20000400000 */
[----:B------:R-:W-:Y:S01]  /*a820*/  @P4 STG.E desc[UR48][R6.64+0x3a4], R143 ;  /* 0x0003a48f06004986 */ /* 0x000fe2000c101930 */
[----:B------:R-:W-:-:S02]  /*a830*/  ISETP.GT.AND P4, PT, R2, RZ, P0 ;  /* 0x000000ff0200720c */ /* 0x000fc40000784270 */
[C---:B------:R-:W-:Y:S02]  /*a840*/  ISETP.GT.AND P0, PT, R2.reuse, 0x8, P0 ;  /* 0x000000080200780c */ /* 0x040fe40000704270 */
[----:B------:R-:W-:Y:S02]  /*a850*/  F2FP.TF32.F32.PACK_B R3, R3 ;  /* 0x00000003ff03723e */ /* 0x000fe400024050ff */
[----:B------:R-:W-:Y:S02]  /*a860*/  F2FP.TF32.F32.PACK_B R147, R147 ;  /* 0x00000093ff93723e */ /* 0x000fe400024050ff */
[----:B------:R-:W-:Y:S01]  /*a870*/  F2FP.TF32.F32.PACK_B R13, R13 ;  /* 0x0000000dff0d723e */ /* 0x000fe200024050ff */
[----:B------:R0:W-:Y:S01]  /*a880*/  @P6 STG.E desc[UR48][R4.64+0x3c0], R3 ;  /* 0x0003c00304006986 */ /* 0x0001e2000c101930 */
[C---:B------:R-:W-:Y:S02]  /*a890*/  ISETP.GT.AND P6, PT, R2.reuse, RZ, P1 ;  /* 0x000000ff0200720c */ /* 0x040fe40000fc4270 */
[----:B------:R-:W-:Y:S01]  /*a8a0*/  ISETP.GT.AND P1, PT, R2, 0x8, P1 ;  /* 0x000000080200780c */ /* 0x000fe20000f24270 */
[----:B------:R-:W-:Y:S01]  /*a8b0*/  @P5 IMAD.MOV.U32 R2, RZ, RZ, R4 ;  /* 0x000000ffff025224 */ /* 0x000fe200078e0004 */
[----:B------:R-:W-:-:S02]  /*a8c0*/  F2FP.TF32.F32.PACK_B R149, R149 ;  /* 0x00000095ff95723e */ /* 0x000fc400024050ff */
[----:B------:R-:W-:Y:S02]  /*a8d0*/  F2FP.TF32.F32.PACK_B R15, R15 ;  /* 0x0000000fff0f723e */ /* 0x000fe400024050ff */
[----:B------:R-:W-:Y:S01]  /*a8e0*/  F2FP.TF32.F32.PACK_B R151, R151 ;  /* 0x00000097ff97723e */ /* 0x000fe200024050ff */
[----:B0-----:R-:W-:-:S05]  /*a8f0*/  @P5 IMAD.MOV.U32 R3, RZ, RZ, R5 ;  /* 0x000000ffff035224 */ /* 0x001fca00078e0005 */
[----:B------:R0:W-:Y:S02]  /*a900*/  @P5 STG.E desc[UR48][R2.64+0x3c4], R145 ;  /* 0x0003c49102005986 */ /* 0x0001e4000c101930 */
[----:B0-----:R-:W-:Y:S02]  /*a910*/  @P3 IMAD.MOV.U32 R2, RZ, RZ, R6 ;  /* 0x000000ffff023224 */ /* 0x001fe400078e0006 */
[----:B------:R-:W-:-:S05]  /*a920*/  @P3 IMAD.MOV.U32 R3, RZ, RZ, R7 ;  /* 0x000000ffff033224 */ /* 0x000fca00078e0007 */
[----:B------:R0:W-:Y:S02]  /*a930*/  @P3 STG.E desc[UR48][R2.64+0x3c0], R11 ;  /* 0x0003c00b02003986 */ /* 0x0001e4000c101930 */
[----:B0-----:R-:W-:Y:S02]  /*a940*/  @P2 IMAD.MOV.U32 R2, RZ, RZ, R6 ;  /* 0x000000ffff022224 */ /* 0x001fe400078e0006 */
[----:B------:R-:W-:-:S05]  /*a950*/  @P2 IMAD.MOV.U32 R3, RZ, RZ, R7 ;  /* 0x000000ffff032224 */ /* 0x000fca00078e0007 */
[----:B------:R0:W-:Y:S02]  /*a960*/  @P2 STG.E desc[UR48][R2.64+0x3c4], R147 ;  /* 0x0003c49302002986 */ /* 0x0001e4000c101930 */
[----:B0-----:R-:W-:Y:S02]  /*a970*/  @P6 IMAD.MOV.U32 R2, RZ, RZ, R4 ;  /* 0x000000ffff026224 */ /* 0x001fe400078e0004 */
[----:B------:R-:W-:-:S05]  /*a980*/  @P6 IMAD.MOV.U32 R3, RZ, RZ, R5 ;  /* 0x000000ffff036224 */ /* 0x000fca00078e0005 */
[----:B------:R0:W-:Y:S04]  /*a990*/  @P6 STG.E desc[UR48][R2.64+0x3e0], R13 ;  /* 0x0003e00d02006986 */ /* 0x0001e8000c101930 */
[----:B------:R1:W-:Y:S01]  /*a9a0*/  @P4 STG.E desc[UR48][R4.64+0x3e4], R149 ;  /* 0x0003e49504004986 */ /* 0x0003e2000c101930 */
[----:B0-----:R-:W-:Y:S02]  /*a9b0*/  @P1 IMAD.MOV.U32 R2, RZ, RZ, R6 ;  /* 0x000000ffff021224 */ /* 0x001fe400078e0006 */
[----:B------:R-:W-:-:S05]  /*a9c0*/  @P1 IMAD.MOV.U32 R3, RZ, RZ, R7 ;  /* 0x000000ffff031224 */ /* 0x000fca00078e0007 */
[----:B------:R1:W-:Y:S04]  /*a9d0*/  @P1 STG.E desc[UR48][R2.64+0x3e0], R15 ;  /* 0x0003e00f02001986 */ /* 0x0003e8000c101930 */
[----:B------:R1:W-:Y:S02]  /*a9e0*/  @P0 STG.E desc[UR48][R6.64+0x3e4], R151 ;  /* 0x0003e49706000986 */ /* 0x0003e4000c101930 */
.L_x_285:
[----:B------:R-:W-:Y:S05]  /*a9f0*/  BSYNC B0 ;  /* 0x0000000000007941 */ /* 0x000fea0003800000 */
.L_x_31:
[----:B-1----:R-:W-:Y:S01]  /*aa00*/  IMAD.U32 R2, RZ, RZ, UR54 ;  /* 0x00000036ff027e24 */ /* 0x002fe2000f8e00ff */
[----:B------:R-:W-:Y:S01]  /*aa10*/  ULDC.64 UR4, c[0x0][0x650] ;  /* 0x0001940000047ab9 */ /* 0x000fe20000000a00 */
[----:B------:R-:W-:Y:S01]  /*aa20*/  IMAD.U32 R0, RZ, RZ, UR37 ;  /* 0x00000025ff007e24 */ /* 0x000fe2000f8e00ff */
[----:B------:R1:W-:Y:S01]  /*aa30*/  SYNCS.ARRIVE.TRANS64.A1T0 RZ, [R158+UR44], RZ ;  /* 0x000000ff9eff79a7 */ /* 0x0003e2000810002c */
[----:B0-----:R-:W-:Y:S01]  /*aa40*/  IMAD.U32 R3, RZ, RZ, UR55 ;  /* 0x00000037ff037e24 */ /* 0x001fe2000f8e00ff */
[C---:B------:R-:W-:Y:S01]  /*aa50*/  LEA R16, P0, R2.reuse, R16, 0x1 ;  /* 0x0000001002107211 */ /* 0x040fe200078008ff */
[----:B-----5:R-:W-:Y:S02]  /*aa60*/  IMAD.MOV.U32 R18, RZ, RZ, -0x1 ;  /* 0xffffffffff127424 */ /* 0x020fe400078e00ff */
[----:B------:R-:W-:Y:S01]  /*aa70*/  IMAD.MOV.U32 R19, RZ, RZ, -0x1 ;  /* 0xffffffffff137424 */ /* 0x000fe200078e00ff */
[----:B------:R-:W-:Y:S01]  /*aa80*/  LEA.HI.X R17, R2, R17, R0, 0x1, P0 ;  /* 0x0000001102117211 */ /* 0x000fe200000f0c00 */
[----:B------:R-:W-:Y:S01]  /*aa90*/  IMAD.MOV.U32 R2, RZ, RZ, -0x1 ;  /* 0xffffffffff027424 */ /* 0x000fe200078e00ff */
[----:B------:R-:W-:-:S02]  /*aaa0*/  ISETP.GE.U32.AND P0, PT, R16, UR4, PT ;  /* 0x0000000410007c0c */ /* 0x000fc4000bf06070 */
[----:B------:R-:W-:Y:S02]  /*aab0*/  PRMT R0, RZ, 0x7610, R0 ;  /* 0x00007610ff007816 */ /* 0x000fe40000000000 */
[----:B------:R-:W-:-:S13]  /*aac0*/  ISETP.GE.U32.AND.EX P0, PT, R17, UR5, PT, P0 ;  /* 0x0000000511007c0c */ /* 0x000fda000bf06100 */
[----:B-1----:R-:W-:Y:S05]  /*aad0*/  @P0 BRA `(.L_x_286) ;  /* 0x00000004008c0947 */ /* 0x002fea0003800000 */
[----:B------:R-:W0:Y:S01]  /*aae0*/  S2UR UR7, SR_CTAID.X ;  /* 0x00000000000779c3 */ /* 0x000e220000002500 */
[----:B------:R-:W-:Y:S01]  /*aaf0*/  ULDC.64 UR4, c[0x0][0x628] ;  /* 0x00018a0000047ab9 */ /* 0x000fe20000000a00 */
[----:B------:R-:W-:Y:S01]  /*ab00*/  ULDC UR6, c[0x0][0x150] ;  /* 0x0000540000067ab9 */ /* 0x000fe20000000800 */
[----:B------:R-:W-:Y:S01]  /*ab10*/  ISETP.NE.U32.AND P0, PT, RZ, UR4, PT ;  /* 0x00000004ff007c0c */ /* 0x000fe2000bf05070 */
[----:B------:R-:W-:Y:S01]  /*ab20*/  ULDC UR15, c[0x0][0x630] ;  /* 0x00018c00000f7ab9 */ /* 0x000fe20000000800 */
[C---:B------:R-:W-:Y:S01]  /*ab30*/  R2UR UR16, R16.reuse ;  /* 0x00000000101072ca */ /* 0x040fe200000e0000 */
[----:B------:R-:W-:Y:S01]  /*ab40*/  ULDC UR18, c[0x0][0x154] ;  /* 0x0000550000127ab9 */ /* 0x000fe20000000800 */
[----:B------:R-:W-:Y:S01]  /*ab50*/  ISETP.NE.AND.EX P0, PT, RZ, UR5, PT, P0 ;  /* 0x00000005ff007c0c */ /* 0x000fe2000bf05300 */
[----:B------:R-:W1:Y:S01]  /*ab60*/  S2UR UR19, SR_CTAID.Y ;  /* 0x00000000001379c3 */ /* 0x000e620000002600 */
[----:B------:R-:W-:Y:S02]  /*ab70*/  R2UR UR17, R17 ;  /* 0x00000000111172ca */ /* 0x000fe400000e0000 */
[----:B------:R-:W-:-:S02]  /*ab80*/  R2UR UR12, R16 ;  /* 0x00000000100c72ca */ /* 0x000fc400000e0000 */
[----:B------:R-:W-:Y:S02]  /*ab90*/  R2UR UR13, R17 ;  /* 0x00000000110d72ca */ /* 0x000fe400000e0000 */
[----:B0-----:R-:W-:-:S05]  /*aba0*/  I2FP.F32.U32 R0, UR7 ;  /* 0x0000000700007c45 */ /* 0x001fca0008201000 */
[----:B------:R-:W-:-:S04]  /*abb0*/  FMUL R0, R0, UR6 ;  /* 0x0000000600007c20 */ /* 0x000fc80008400000 */
[----:B------:R0:W0:Y:S01]  /*abc0*/  F2I.U32.TRUNC.NTZ R2, R0 ;  /* 0x0000000000027305 */ /* 0x000022000020f000 */
[----:B-1----:R-:W-:Y:S05]  /*abd0*/  @!P0 BRA `(.L_x_287) ;  /* 0x0000000000308947 */ /* 0x002fea0003800000 */
        /* <DEDUP_REMOVED lines=12> */
.L_x_287:
[----:B------:R-:W-:Y:S01]  /*aca0*/  USHF.R.U64 UR6, UR12, UR15, UR13 ;  /* 0x0000000f0c067299 */ /* 0x000fe2000800120d */
[----:B0-----:R-:W-:Y:S01]  /*acb0*/  I2FP.F32.U32 R0, UR19 ;  /* 0x0000001300007c45 */ /* 0x001fe20008201000 */
[----:B------:R-:W-:Y:S01]  /*acc0*/  USHF.R.U32.HI UR4, URZ, UR15, UR13 ;  /* 0x0000000f3f047299 */ /* 0x000fe2000801160d */
[----:B------:R-:W-:Y:S01]  /*acd0*/  R2UR UR14, R2 ;  /* 0x00000000020e72ca */ /* 0x000fe200000e0000 */
[----:B------:R-:W-:Y:S02]  /*ace0*/  UIADD3 UR9, UP0, URZ, -UR6, URZ ;  /* 0x800000063f097290 */ /* 0x000fe4000ff1e03f */
[----:B------:R-:W-:Y:S01]  /*acf0*/  FMUL R0, R0, UR18 ;  /* 0x0000001200007c20 */ /* 0x000fe20008400000 */
[----:B------:R-:W-:Y:S01]  /*ad00*/  ULDC.64 UR12, c[0x0][0x620] ;  /* 0x00018800000c7ab9 */ /* 0x000fe20000000a00 */
[----:B------:R-:W-:Y:S01]  /*ad10*/  UIADD3.X UR4, URZ, ~UR4, URZ, UP0, !UPT ;  /* 0x800000043f047290 */ /* 0x000fe200087fe43f */
[----:B------:R-:W-:Y:S01]  /*ad20*/  UMOV UR10, UR16 ;  /* 0x00000010000a7c82 */ /* 0x000fe20008000000 */
[----:B------:R-:W-:-:S02]  /*ad30*/  UMOV UR11, UR17 ;  /* 0x00000011000b7c82 */ /* 0x000fc40008000000 */
[----:B------:R-:W0:Y:S01]  /*ad40*/  F2I.U32.TRUNC.NTZ R0, R0 ;  /* 0x0000000000007305 */ /* 0x000e22000020f000 */
[----:B------:R-:W-:Y:S02]  /*ad50*/  UIMAD UR4, UR4, UR12, URZ ;  /* 0x0000000c040472a4 */ /* 0x000fe4000f8e023f */
        /* <DEDUP_REMOVED lines=9> */
[----:B------:R-:W-:Y:S01]  /*adf0*/  USHF.R.U64 UR12, UR10, UR13, UR11 ;  /* 0x0000000d0a0c7299 */ /* 0x000fe2000800120b */
[----:B0-----:R-:W-:Y:S01]  /*ae00*/  R2UR UR16, R0 ;  /* 0x00000000001072ca */ /* 0x001fe200000e0000 */
[----:B------:R-:W-:Y:S01]  /*ae10*/  USHF.R.U32.HI UR10, URZ, UR13, UR11 ;  /* 0x0000000d3f0a7299 */ /* 0x000fe2000801160b */
[----:B------:R-:W-:Y:S01]  /*ae20*/  ISETP.NE.AND.EX P0, PT, RZ, UR5, PT, P0 ;  /* 0x00000005ff007c0c */ /* 0x000fe2000bf05300 */
[----:B------:R-:W-:Y:S01]  /*ae30*/  ULDC UR17, c[0x0][0x608] ;  /* 0x0001820000117ab9 */ /* 0x000fe20000000800 */
[----:B------:R-:W-:-:S02]  /*ae40*/  ULOP3.LUT UR23, URZ, UR18, URZ, 0x33, !UPT ;  /* 0x000000123f177292 */ /* 0x000fc4000f8e333f */
[----:B------:R-:W-:Y:S02]  /*ae50*/  USHF.R.U64 UR18, UR12, UR17, UR10 ;  /* 0x000000110c127299 */ /* 0x000fe4000800120a */
[----:B------:R-:W-:Y:S01]  /*ae60*/  USHF.R.U32.HI UR10, URZ, UR17, UR10 ;  /* 0x000000113f0a7299 */ /* 0x000fe2000801160a */
[----:B------:R-:W-:Y:S01]  /*ae70*/  UMOV UR20, 0x1 ;  /* 0x0000000100147882 */ /* 0x000fe20000000000 */
[----:B------:R-:W-:Y:S02]  /*ae80*/  UIADD3 UR14, -UR14, URZ, URZ ;  /* 0x0000003f0e0e7290 */ /* 0x000fe4000fffe13f */
[----:B------:R-:W-:Y:S02]  /*ae90*/  USHF.L.U32 UR13, UR20, UR22, URZ ;  /* 0x00000016140d7299 */ /* 0x000fe4000800063f */
[----:B------:R-:W-:Y:S01]  /*aea0*/  USHF.R.U64 UR20, UR18, UR22, UR10 ;  /* 0x0000001612147299 */ /* 0x000fe2000800120a */
[----:B------:R-:W-:Y:S01]  /*aeb0*/  ULDC UR15, c[0x0][0x144] ;  /* 0x00005100000f7ab9 */ /* 0x000fe20000000800 */
[----:B------:R-:W-:Y:S01]  /*aec0*/  ULDC UR8, c[0x0][0x600] ;  /* 0x0001800000087ab9 */ /* 0x000fe20000000800 */
[----:B------:R-:W-:-:S02]  /*aed0*/  UIADD3 UR21, -UR16, URZ, URZ ;  /* 0x0000003f10157290 */ /* 0x000fc4000fffe13f */
[----:B------:R-:W-:Y:S02]  /*aee0*/  USHF.R.U32.HI UR17, URZ, UR22, UR10 ;  /* 0x000000163f117299 */ /* 0x000fe4000801160a */
[----:B------:R-:W-:Y:S02]  /*aef0*/  UIADD3 UR9, UR8, -0x1, URZ ;  /* 0xffffffff08097890 */ /* 0x000fe4000fffe03f */
        /* <DEDUP_REMOVED lines=16> */
.L_x_288:
[----:B------:R-:W-:Y:S01]  /*b000*/  UISETP.NE.AND UP0, UPT, UR45, URZ, UPT ;  /* 0x0000003f2d00728c */ /* 0x000fe2000bf05270 */
[----:B------:R-:W-:Y:S01]  /*b010*/  IMAD.MOV.U32 R0, RZ, RZ, 0x1 ;  /* 0x00000001ff007424 */ /* 0x000fe200078e00ff */
[----:B------:R-:W-:Y:S01]  /*b020*/  USHF.R.U64 UR4, UR16, UR24, UR17 ;  /* 0x0000001810047299 */ /* 0x000fe20008001211 */
[----:B------:R-:W-:Y:S01]  /*b030*/  IMAD.U32 R19, RZ, RZ, UR6 ;  /* 0x00000006ff137e24 */ /* 0x000fe2000f8e00ff */
[----:B------:R-:W-:Y:S02]  /*b040*/  ULOP3.LUT UR18, UR18, UR23, URZ, 0xc0, !UPT ;  /* 0x0000001712127292 */ /* 0x000fe4000f8ec03f */
[----:B------:R-:W-:Y:S02]  /*b050*/  UIADD3 UR5, -UR4, URZ, URZ ;  /* 0x0000003f04057290 */ /* 0x000fe4000fffe13f */
[----:B------:R-:W-:Y:S02]  /*b060*/  ULOP3.LUT UR9, UR12, UR9, URZ, 0xc0, !UPT ;  /* 0x000000090c097292 */ /* 0x000fe4000f8ec03f */
[----:B------:R-:W-:-:S02]  /*b070*/  UIMAD UR4, UR13, UR4, UR18 ;  /* 0x000000040d0472a4 */ /* 0x000fc4000f8e0212 */
[----:B------:R-:W-:Y:S02]  /*b080*/  @UP0 UIMAD UR22, UR26, UR21, UR19 ;  /* 0x000000151a1602a4 */ /* 0x000fe4000f8e0213 */
[----:B------:R-:W-:Y:S01]  /*b090*/  UIMAD UR5, UR5, UR25, UR20 ;  /* 0x00000019050572a4 */ /* 0x000fe2000f8e0214 */
[----:B------:R-:W-:Y:S02]  /*b0a0*/  ULDC UR7, c[0x0][0x610] ;  /* 0x0001840000077ab9 */ /* 0x000fe40000000800 */
[----:B------:R-:W-:Y:S02]  /*b0b0*/  UIMAD UR4, UR4, UR7, UR22 ;  /* 0x00000007040472a4 */ /* 0x000fe4000f8e0216 */
[----:B------:R-:W-:-:S04]  /*b0c0*/  UIMAD UR5, UR5, UR8, UR9 ;  /* 0x00000008050572a4 */ /* 0x000fc8000f8e0209 */
[----:B------:R-:W-:Y:S02]  /*b0d0*/  USEL UR7, UR5, UR4, !UP0 ;  /* 0x0000000405077287 */ /* 0x000fe4000c000000 */
[----:B------:R-:W-:-:S04]  /*b0e0*/  USEL UR4, UR4, UR5, !UP0 ;  /* 0x0000000504047287 */ /* 0x000fc8000c000000 */
[----:B------:R-:W-:Y:S02]  /*b0f0*/  IMAD.U32 R2, RZ, RZ, UR7 ;  /* 0x00000007ff027e24 */ /* 0x000fe4000f8e00ff */
[----:B------:R-:W-:-:S07]  /*b100*/  IMAD.U32 R18, RZ, RZ, UR4 ;  /* 0x00000004ff127e24 */ /* 0x000fce000f8e00ff */
.L_x_286:
[----:B------:R-:W-:Y:S02]  /*b110*/  LOP3.LUT P0, RZ, R0, 0xff, RZ, 0xc0, !PT ;  /* 0x000000ff00ff7812 */ /* 0x000fe4000780c0ff */
[----:B------:R-:W-:-:S11]  /*b120*/  LOP3.LUT R166, R166, 0x1, RZ, 0x3c, !PT ;  /* 0x00000001a6a67812 */ /* 0x000fd600078e3cff */
[----:B------:R-:W-:Y:S05]  /*b130*/  @P0 BRA `(.L_x_289) ;  /* 0xffffff6400040947 */ /* 0x000fea000383ffff */
[----:B------:R-:W-:Y:S05]  /*b140*/  EXIT ;  /* 0x000000000000794d */ /* 0x000fea0003800000 */
.L_x_12:
[----:B------:R-:W-:-:S08]  /*b150*/  ISETP.NE.AND P0, PT, RZ, UR8, PT ;  /* 0x00000008ff007c0c */ /* 0x000fd0000bf05270 */
[----:B-----5:R-:W0:-:S00]  /*b160*/  USETMAXREG.DEALLOC.CTAPOOL 0x28 ;  /* 0x00000028000079c8 */ /* 0x020e0000080e0500 */
[----:B------:R-:W-:Y:S05]  /*b170*/  @P0 EXIT ;  /* 0x000000000000094d */ /* 0x000fea0003800000 */
[----:B0-----:R-:W-:Y:S01]  /*b180*/  LOP3.LUT P0, RZ, R5, 0xff, RZ, 0xc0, !PT ;  /* 0x000000ff05ff7812 */ /* 0x001fe2000780c0ff */
[----:B------:R-:W-:Y:S02]  /*b190*/  IMAD.MOV.U32 R8, RZ, RZ, 0x1 ;  /* 0x00000001ff087424 */ /* 0x000fe400078e00ff */
[----:B------:R-:W-:-:S10]  /*b1a0*/  IMAD.MOV.U32 R0, RZ, RZ, RZ ;  /* 0x000000ffff007224 */ /* 0x000fd400078e00ff */
[----:B------:R-:W-:Y:S05]  /*b1b0*/  @!P0 BRA `(.L_x_290) ;  /* 0x0000000c009c8947 */ /* 0x000fea0003800000 */
[----:B------:R-:W-:Y:S01]  /*b1c0*/  LOP3.LUT P0, RZ, R4, 0x1f, RZ, 0xc0, !PT ;  /* 0x0000001f04ff7812 */ /* 0x000fe2000780c0ff */
[----:B------:R-:W-:Y:S01]  /*b1d0*/  ULDC UR21, c[0x0][0x658] ;  /* 0x0001960000157ab9 */ /* 0x000fe20000000800 */
[----:B------:R-:W-:Y:S01]  /*b1e0*/  UMOV UR4, 0xffffffff ;  /* 0xffffffff00047882 */ /* 0x000fe20000000000 */
[----:B------:R-:W-:Y:S01]  /*b1f0*/  BSSY B0, `(.L_x_290) ;  /* 0x00000e3000007945 */ /* 0x000fe20003800000 */
[----:B------:R-:W-:Y:S01]  /*b200*/  USHF.L.U32 UR4, UR4, UR21, URZ ;  /* 0x0000001504047299 */ /* 0x000fe2000800063f */
[C---:B------:R-:W-:Y:S01]  /*b210*/  ISETP.NE.AND P3, PT, R3.reuse, RZ, PT ;  /* 0x000000ff0300720c */ /* 0x040fe20003f65270 */
[----:B------:R-:W-:Y:S01]  /*b220*/  IMAD.MOV.U32 R9, RZ, RZ, 0x1 ;  /* 0x00000001ff097424 */ /* 0x000fe200078e00ff */
[----:B------:R-:W-:Y:S01]  /*b230*/  ISETP.NE.OR P0, PT, R3, RZ, !P0 ;  /* 0x000000ff0300720c */ /* 0x000fe20004705670 */
[----:B------:R-:W-:Y:S01]  /*b240*/  IMAD.MOV.U32 R8, RZ, RZ, 0x1 ;  /* 0x00000001ff087424 */ /* 0x000fe200078e00ff */
[----:B------:R-:W-:Y:S01]  /*b250*/  ULDC UR13, c[0x0][0x600] ;  /* 0x00018000000d7ab9 */ /* 0x000fe20000000800 */
[----:B------:R-:W-:Y:S01]  /*b260*/  IMAD.MOV.U32 R0, RZ, RZ, RZ ;  /* 0x000000ffff007224 */ /* 0x000fe200078e00ff */
[----:B------:R-:W-:Y:S01]  /*b270*/  UMOV UR5, 0x1 ;  /* 0x0000000100057882 */ /* 0x000fe20000000000 */
[----:B------:R-:W-:-:S02]  /*b280*/  UIADD3 UR23, UR38, 0x1, URZ ;  /* 0x0000000126177890 */ /* 0x000fc4000fffe03f */
[----:B------:R-:W-:Y:S02]  /*b290*/  ULOP3.LUT UR29, UR39, 0x2, URZ, 0xfc, !UPT ;  /* 0x00000002271d7892 */ /* 0x000fe4000f8efc3f */
[----:B------:R-:W-:Y:S02]  /*b2a0*/  UIADD3 UR13, UR13, -0x1, URZ ;  /* 0xffffffff0d0d7890 */ /* 0x000fe4000fffe03f */
[----:B------:R-:W-:Y:S02]  /*b2b0*/  USHF.L.U32 UR21, UR5, UR21, URZ ;  /* 0x0000001505157299 */ /* 0x000fe4000800063f */
[----:B------:R-:W-:Y:S01]  /*b2c0*/  ULOP3.LUT UR22, URZ, UR4, URZ, 0x33, !UPT ;  /* 0x000000043f167292 */ /* 0x000fe2000f8e333f */
[----:B------:R-:W-:-:S11]  /*b2d0*/  ULDC.64 UR14, c[0x0][0x198] ;  /* 0x00006600000e7ab9 */ /* 0x000fd60000000a00 */
.L_x_302:
[----:B------:R-:W-:-:S03]  /*b2e0*/  UMOV UR4, 0xffffffff ;  /* 0xffffffff00047882 */ /* 0x000fc60000000000 */
[----:B------:R-:W-:Y:S05]  /*b2f0*/  BRA.DIV UR4, `(.L_x_291) ;  /* 0x0000001204647947 */ /* 0x000fea000b800000 */
[----:B------:R-:W-:-:S13]  /*b300*/  ELECT P6, URZ, PT ;  /* 0x00000000003f782f */ /* 0x000fda00038c0000 */
.L_x_315:
[----:B------:R-:W0:Y:S01]  /*b310*/  LDC R3, c[0x0][0x28c] ;  /* 0x0000a300ff037b82 */ /* 0x000e220000000800 */
[----:B------:R-:W-:Y:S01]  /*b320*/  BSSY B1, `(.L_x_292) ;  /* 0x000005a000017945 */ /* 0x000fe20003800000 */
[----:B0-----:R-:W-:-:S13]  /*b330*/  ISETP.LT.OR P6, PT, R3, 0x1, !P6 ;  /* 0x000000010300780c */ /* 0x001fda00077c1670 */
[----:B------:R-:W-:Y:S05]  /*b340*/  @P6 BRA `(.L_x_293) ;  /* 0x00000004005c6947 */ /* 0x000fea0003800000 */
[----:B------:R-:W-:Y:S02]  /*b350*/  IMAD.SHL.U32 R6, R2, 0x100, RZ ;  /* 0x0000010002067824 */ /* 0x000fe400078e00ff */
[----:B------:R-:W-:Y:S02]  /*b360*/  IMAD.SHL.U32 R18, R18, 0x40, RZ ;  /* 0x0000004012127824 */ /* 0x000fe400078e00ff */
[----:B------:R-:W-:Y:S02]  /*b370*/  IMAD.MOV.U32 R11, RZ, RZ, RZ ;  /* 0x000000ffff0b7224 */ /* 0x000fe400078e00ff */
[----:B------:R-:W-:Y:S02]  /*b380*/  IMAD.U32 R12, RZ, RZ, UR23 ;  /* 0x00000017ff0c7e24 */ /* 0x000fe4000f8e00ff */
[----:B------:R-:W-:Y:S02]  /*b390*/  IMAD.MOV.U32 R2, RZ, RZ, R8 ;  /* 0x000000ffff027224 */ /* 0x000fe400078e0008 */
[----:B------:R-:W-:-:S07]  /*b3a0*/  IMAD.MOV.U32 R3, RZ, RZ, R0 ;  /* 0x000000ffff037224 */ /* 0x000fce00078e0000 */
.L_x_297:
[----:B------:R-:W0:Y:S01]  /*b3b0*/  S2R R5, SR_CgaCtaId ;  /* 0x0000000000057919 */ /* 0x000e220000008800 */
[----:B------:R-:W-:-:S04]  /*b3c0*/  MOV R4, 0x400 ;  /* 0x0000040000047802 */ /* 0x000fc80000000f00 */
[----:B0-----:R-:W-:Y:S02]  /*b3d0*/  LEA R10, R5, R4, 0x18 ;  /* 0x00000004050a7211 */ /* 0x001fe400078ec0ff */
[----:B------:R-:W-:Y:S01]  /*b3e0*/  SHF.L.U32 R4, R2, 0x1f, RZ ;  /* 0x0000001f02047819 */ /* 0x000fe200000006ff */
[----:B------:R-:W0:Y:S02]  /*b3f0*/  @!P3 LDC R5, c[0x0][0x500] ;  /* 0x00014000ff05bb82 */ /* 0x000e240000000800 */
[----:B------:R-:W-:-:S04]  /*b400*/  IMAD R7, R3, 0x8, R10 ;  /* 0x0000000803077824 */ /* 0x000fc800078e020a */
[----:B------:R-:W1:Y:S02]  /*b410*/  SYNCS.PHASECHK.TRANS64.TRYWAIT P1, [R7+URZ+0x20], R4 ;  /* 0x00002004070075a7 */ /* 0x000e64000802017f */
[----:B-1----:R-:W-:Y:S05]  /*b420*/  @!P1 BRA `(.L_x_294) ;  /* 0x0000001000389947 */ /* 0x002fea0003800000 */
.L_x_316:
[----:B------:R-:W-:Y:S01]  /*b430*/  UPRMT UR4, UR29, 0x9910, URZ ;  /* 0x000099101d047896 */ /* 0x000fe2000800003f */
[----:B0-----:R0:W-:Y:S03]  /*b440*/  @!P3 SYNCS.ARRIVE.TRANS64 RZ, [R7+URZ], R5 ;  /* 0x0000000507ffb9a7 */ /* 0x0011e6000800003f */
[----:B------:R-:W-:-:S06]  /*b450*/  UISETP.NE.AND UP0, UPT, UR4, 0x2, UPT ;  /* 0x000000020400788c */ /* 0x000fcc000bf05270 */
[----:B------:R-:W-:-:S13]  /*b460*/  PLOP3.LUT P1, PT, PT, PT, UP0, 0x80, 0x0 ;  /* 0x000000000000781c */ /* 0x000fda0003f2f008 */
[----:B0-----:R-:W-:Y:S05]  /*b470*/  @P1 BRA `(.L_x_295) ;  /* 0x0000000000041947 */ /* 0x001fea0003800000 */
[----:B------:R-:W-:Y:S01]  /*b480*/  BPT.TRAP 0x1 ;  /* 0x000000040000795c */ /* 0x000fe20000300000 */
.L_x_295:
[----:B------:R-:W-:Y:S05]  /*b490*/  @P0 BRA `(.L_x_296) ;  /* 0x0000000000040947 */ /* 0x000fea0003800000 */
[----:B------:R-:W-:Y:S01]  /*b4a0*/  BPT.TRAP 0x1 ;  /* 0x000000040000795c */ /* 0x000fe20000300000 */
.L_x_296:
[--C-:B-1----:R-:W-:Y:S01]  /*b4b0*/  IMAD R4, R3, 0x8000, R10.reuse ;  /* 0x0000800003047824 */ /* 0x102fe200078e020a */
[----:B------:R-:W-:Y:S01]  /*b4c0*/  R2UR UR10, R11 ;  /* 0x000000000b0a72ca */ /* 0x000fe200000e0000 */
[----:B------:R-:W-:Y:S01]  /*b4d0*/  IMAD R10, R3, 0x20000, R10 ;  /* 0x00020000030a7824 */ /* 0x000fe200078e020a */
[----:B------:R-:W-:Y:S01]  /*b4e0*/  R2UR UR9, R7 ;  /* 0x00000000070972ca */ /* 0x000fe200000e0000 */
[----:B------:R-:W-:Y:S01]  /*b4f0*/  UIADD3 UR30, UP0, UR14, 0xf0, URZ ;  /* 0x000000f00e1e7890 */ /* 0x000fe2000ff1e03f */
[----:B------:R-:W-:Y:S01]  /*b500*/  R2UR UR40, R4 ;  /* 0x00000000042872ca */ /* 0x000fe200000e0000 */
[----:B------:R-:W-:Y:S01]  /*b510*/  VIADD R12, R12, 0xffffffff ;  /* 0xffffffff0c0c7836 */ /* 0x000fe20000000000 */
[----:B------:R-:W-:Y:S01]  /*b520*/  R2UR UR18, R10 ;  /* 0x000000000a1272ca */ /* 0x000fe200000e0000 */
[----:B------:R-:W-:Y:S01]  /*b530*/  UIADD3.X UR31, URZ, UR15, URZ, UP0, !UPT ;  /* 0x0000000f3f1f7290 */ /* 0x000fe200087fe43f */
[----:B------:R-:W-:Y:S01]  /*b540*/  R2UR UR11, R18 ;  /* 0x00000000120b72ca */ /* 0x000fe200000e0000 */
[----:B------:R-:W-:Y:S01]  /*b550*/  UIADD3 UR6, UP1, UR14, 0x1f0, URZ ;  /* 0x000001f00e067890 */ /* 0x000fe2000ff3e03f */
[----:B------:R-:W-:Y:S01]  /*b560*/  R2UR UR12, R19 ;  /* 0x00000000130c72ca */ /* 0x000fe200000e0000 */
[----:B------:R-:W-:Y:S01]  /*b570*/  UMOV UR4, 0x0 ;  /* 0x0000000000047882 */ /* 0x000fe20000000000 */
[----:B------:R-:W-:Y:S01]  /*b580*/  R2UR UR35, R6 ;  /* 0x00000000062372ca */ /* 0x000fe200000e0000 */
[----:B------:R-:W-:Y:S01]  /*b590*/  UIADD3 UR58, UR10, 0x20, URZ ;  /* 0x000000200a3a7890 */ /* 0x000fe2000fffe03f */
[----:B------:R-:W-:Y:S01]  /*b5a0*/  ISETP.GT.AND P2, PT, R12, 0x1, PT ;  /* 0x000000010c00780c */ /* 0x000fe20003f44270 */
[----:B------:R-:W-:Y:S01]  /*b5b0*/  UIADD3 UR50, UR10, 0x40, URZ ;  /* 0x000000400a327890 */ /* 0x000fe2000fffe03f */
[----:B------:R-:W-:Y:S01]  /*b5c0*/  VIADD R3, R3, 0x1 ;  /* 0x0000000103037836 */ /* 0x000fe20000000000 */
[----:B------:R-:W-:Y:S01]  /*b5d0*/  UIADD3 UR8, UR40, 0x180, URZ ;  /* 0x0000018028087890 */ /* 0x000fe2000fffe03f */
[----:B------:R-:W-:Y:S01]  /*b5e0*/  VIADD R11, R11, 0x80 ;  /* 0x000000800b0b7836 */ /* 0x000fe20000000000 */
[----:B------:R-:W-:-:S02]  /*b5f0*/  UIADD3 UR56, UR40, 0x2180, URZ ;  /* 0x0000218028387890 */ /* 0x000fc4000fffe03f */
[----:B------:R-:W-:Y:S01]  /*b600*/  UIADD3 UR48, UR40, 0x4180, URZ ;  /* 0x0000418028307890 */ /* 0x000fe2000fffe03f */
[C---:B------:R-:W-:Y:S01]  /*b610*/  ISETP.NE.AND P1, PT, R3.reuse, 0x4, PT ;  /* 0x000000040300780c */ /* 0x040fe20003f25270 */
[----:B------:R-:W-:Y:S02]  /*b620*/  UIADD3 UR42, UR10, 0x60, URZ ;  /* 0x000000600a2a7890 */ /* 0x000fe4000fffe03f */
[----:B------:R-:W-:Y:S01]  /*b630*/  UIADD3 UR40, UR40, 0x6180, URZ ;  /* 0x0000618028287890 */ /* 0x000fe2000fffe03f */
[----:B------:R-:W-:Y:S01]  /*b640*/  SEL R5, RZ, 0x1, P1 ;  /* 0x00000001ff057807 */ /* 0x000fe20000800000 */
[----:B------:R-:W-:Y:S01]  /*b650*/  UMOV UR5, 0x10000000 ;  /* 0x1000000000057882 */ /* 0x000fe20000000000 */
[----:B------:R-:W-:Y:S01]  /*b660*/  UIADD3.X UR7, URZ, UR15, URZ, UP1, !UPT ;  /* 0x0000000f3f077290 */ /* 0x000fe20008ffe43f */
[----:B------:R0:W-:Y:S01]  /*b670*/  UTMALDG.3D [UR8], [UR30], desc[UR4] ;  /* 0x000004081e0075b4 */ /* 0x0001e20008011000 */
[----:B------:R-:W-:Y:S01]  /*b680*/  UIADD3 UR32, UR18, 0x20180, URZ ;  /* 0x0002018012207890 */ /* 0x000fe2000fffe03f */
[----:B------:R-:W-:Y:S01]  /*b690*/  LOP3.LUT R2, R2, R5, RZ, 0x3c, !PT ;  /* 0x0000000502027212 */ /* 0x000fe200078e3cff */
[----:B------:R-:W-:Y:S01]  /*b6a0*/  UIADD3 UR24, UR18, 0x28180, URZ ;  /* 0x0002818012187890 */ /* 0x000fe2000fffe03f */
[----:B------:R-:W-:Y:S01]  /*b6b0*/  SEL R3, R3, RZ, P1 ;  /* 0x000000ff03037207 */ /* 0x000fe20000800000 */
[----:B------:R-:W-:Y:S01]  /*b6c0*/  UIADD3 UR16, UR18, 0x30180, URZ ;  /* 0x0003018012107890 */ /* 0x000fe2000fffe03f */
[----:B------:R-:W-:Y:S01]  /*b6d0*/  UMOV UR57, UR9 ;  /* 0x0000000900397c82 */ /* 0x000fe20008000000 */
        /* <DEDUP_REMOVED lines=8> */
[----:B------:R1:W-:Y:S01]  /*b760*/  UTMALDG.3D [UR56], [UR30], desc[UR4] ;  /* 0x000004381e0075b4 */ /* 0x0003e20008011000 */
[----:B------:R-:W-:Y:S01]  /*b770*/  UMOV UR33, UR9 ;  /* 0x0000000900217c82 */ /* 0x000fe20008000000 */
[----:B------:R-:W-:Y:S01]  /*b780*/  UMOV UR34, UR10 ;  /* 0x0000000a00227c82 */ /* 0x000fe20008000000 */
[----:B------:R-:W-:Y:S01]  /*b790*/  UMOV UR36, UR12 ;  /* 0x0000000c00247c82 */ /* 0x000fe20008000000 */
[----:B------:R-:W-:Y:S01]  /*b7a0*/  UMOV UR25, UR9 ;  /* 0x0000000900197c82 */ /* 0x000fe20008000000 */
[----:B------:R-:W-:Y:S01]  /*b7b0*/  UMOV UR27, UR35 ;  /* 0x00000023001b7c82 */ /* 0x000fe20008000000 */
[----:B------:R-:W-:Y:S01]  /*b7c0*/  UMOV UR28, UR12 ;  /* 0x0000000c001c7c82 */ /* 0x000fe20008000000 */
[----:B------:R-:W-:Y:S01]  /*b7d0*/  UMOV UR26, UR58 ;  /* 0x0000003a001a7c82 */ /* 0x000fe20008000000 */
[----:B0-----:R-:W-:Y:S01]  /*b7e0*/  UIADD3 UR8, UR18, 0x38180, URZ ;  /* 0x0003818012087890 */ /* 0x001fe2000fffe03f */
[----:B------:R1:W-:Y:S01]  /*b7f0*/  UTMALDG.3D [UR48], [UR30], desc[UR4] ;  /* 0x000004301e0075b4 */ /* 0x0003e20008011000 */
[----:B------:R-:W-:Y:S01]  /*b800*/  UMOV UR17, UR9 ;  /* 0x0000000900117c82 */ /* 0x000fe20008000000 */
[----:B------:R-:W-:Y:S01]  /*b810*/  UMOV UR19, UR35 ;  /* 0x0000002300137c82 */ /* 0x000fe20008000000 */
[----:B------:R-:W-:Y:S01]  /*b820*/  UMOV UR20, UR12 ;  /* 0x0000000c00147c82 */ /* 0x000fe20008000000 */
[----:B------:R-:W-:Y:S01]  /*b830*/  UMOV UR18, UR50 ;  /* 0x0000003200127c82 */ /* 0x000fe20008000000 */
[----:B------:R-:W-:Y:S01]  /*b840*/  UMOV UR11, UR35 ;  /* 0x00000023000b7c82 */ /* 0x000fe20008000000 */
[----:B------:R-:W-:Y:S01]  /*b850*/  UMOV UR10, UR42 ;  /* 0x0000002a000a7c82 */ /* 0x000fe20008000000 */
[----:B------:R1:W-:Y:S01]  /*b860*/  UTMALDG.3D [UR40], [UR30], desc[UR4] ;  /* 0x000004281e0075b4 */ /* 0x0003e20008011000 */
[----:B------:R1:W-:Y:S01]  /*b870*/  UTMALDG.3D [UR32], [UR6], desc[UR4] ;  /* 0x00000420060075b4 */ /* 0x0003e20008011000 */
[----:B------:R1:W-:Y:S01]  /*b880*/  UTMALDG.3D [UR24], [UR6], desc[UR4] ;  /* 0x00000418060075b4 */ /* 0x0003e20008011000 */
[----:B------:R1:W-:Y:S01]  /*b890*/  UTMALDG.3D [UR16], [UR6], desc[UR4] ;  /* 0x00000410060075b4 */ /* 0x0003e20008011000 */
[----:B------:R1:W-:Y:S02]  /*b8a0*/  UTMALDG.3D [UR8], [UR6], desc[UR4] ;  /* 0x00000408060075b4 */ /* 0x0003e40008011000 */
[----:B-1----:R-:W-:Y:S05]  /*b8b0*/  @P2 BRA `(.L_x_297) ;  /* 0xfffffff800bc2947 */ /* 0x002fea000383ffff */
.L_x_293:
[----:B------:R-:W-:Y:S05]  /*b8c0*/  BSYNC B1 ;  /* 0x0000000000017941 */ /* 0x000fea0003800000 */
.L_x_292:
[----:B------:R-:W-:Y:S01]  /*b8d0*/  LOP3.LUT P4, RZ, R9, 0xff, RZ, 0xc0, !PT ;  /* 0x000000ff09ff7812 */ /* 0x000fe2000788c0ff */
[----:B------:R-:W-:Y:S01]  /*b8e0*/  VIADD R0, R0, UR38 ;  /* 0x0000002600007c36 */ /* 0x000fe20008000000 */
[----:B------:R-:W-:Y:S01]  /*b8f0*/  ULDC.64 UR4, c[0x0][0x650] ;  /* 0x0001940000047ab9 */ /* 0x000fe20000000a00 */
[----:B------:R-:W-:Y:S01]  /*b900*/  BSSY B1, `(.L_x_298) ;  /* 0x000006f000017945 */ /* 0x000fe20003800000 */
[----:B------:R-:W-:Y:S01]  /*b910*/  IMAD.MOV.U32 R18, RZ, RZ, -0x1 ;  /* 0xffffffffff127424 */ /* 0x000fe200078e00ff */
[----:B------:R-:W-:Y:S01]  /*b920*/  PRMT R9, RZ, 0x7610, R9 ;  /* 0x00007610ff097816 */ /* 0x000fe20000000009 */
[----:B------:R-:W-:Y:S01]  /*b930*/  IMAD.MOV.U32 R19, RZ, RZ, -0x1 ;  /* 0xffffffffff137424 */ /* 0x000fe200078e00ff */
[C---:B------:R-:W-:Y:S02]  /*b940*/  ISETP.GT.U32.AND P1, PT, R0.reuse, 0x3, PT ;  /* 0x000000030000780c */ /* 0x040fe40003f24070 */
[----:B------:R-:W-:Y:S02]  /*b950*/  SHF.R.U32.HI R2, RZ, 0x2, R0 ;  /* 0x00000002ff027819 */ /* 0x000fe40000011600 */
[----:B------:R-:W-:-:S02]  /*b960*/  LOP3.LUT R0, R0, 0x3, RZ, 0xc0, !PT ;  /* 0x0000000300007812 */ /* 0x000fc400078ec0ff */
[----:B------:R-:W0:Y:S01]  /*b970*/  @P4 S2R R4, SR_CgaCtaId ;  /* 0x0000000000044919 */ /* 0x000e220000008800 */
[----:B------:R-:W-:Y:S02]  /*b980*/  @P4 MOV R3, 0x400 ;  /* 0x0000040000034802 */ /* 0x000fe40000000f00 */
[----:B------:R-:W-:-:S04]  /*b990*/  LOP3.LUT R2, R2, 0x1, RZ, 0xc0, !PT ;  /* 0x0000000102027812 */ /* 0x000fc800078ec0ff */
[----:B------:R-:W-:Y:S02]  /*b9a0*/  ISETP.NE.U32.AND P2, PT, R2, 0x1, PT ;  /* 0x000000010200780c */ /* 0x000fe40003f45070 */
[----:B0-----:R-:W-:Y:S01]  /*b9b0*/  @P4 LEA R3, R4, R3, 0x18 ;  /* 0x0000000304034211 */ /* 0x001fe200078ec0ff */
[----:B------:R-:W-:-:S03]  /*b9c0*/  IMAD.U32 R4, RZ, RZ, UR38 ;  /* 0x00000026ff047e24 */ /* 0x000fc6000f8e00ff */
[----:B------:R0:W-:Y:S01]  /*b9d0*/  @P4 SYNCS.ARRIVE.TRANS64.A1T0 RZ, [R3+URZ+0x78], RZ ;  /* 0x000078ff03ff49a7 */ /* 0x0001e2000810003f */
[----:B------:R-:W-:Y:S02]  /*b9e0*/  IADD3 R16, P4, R16, UR54, RZ ;  /* 0x0000003610107c10 */ /* 0x000fe4000ff9e0ff */
[----:B------:R-:W-:Y:S02]  /*b9f0*/  ISETP.LT.U32.AND P1, PT, R4, 0x4, P1 ;  /* 0x000000040400780c */ /* 0x000fe40000f21070 */
[----:B------:R-:W-:Y:S02]  /*ba00*/  IADD3.X R17, R17, UR37, RZ, P4, !PT ;  /* 0x0000002511117c10 */ /* 0x000fe4000a7fe4ff */
[----:B------:R-:W-:Y:S02]  /*ba10*/  ISETP.GE.U32.AND P4, PT, R16, UR4, PT ;  /* 0x0000000410007c0c */ /* 0x000fe4000bf86070 */
[----:B0-----:R-:W-:Y:S02]  /*ba20*/  SEL R3, RZ, 0x1, !P1 ;  /* 0x00000001ff037807 */ /* 0x001fe40004800000 */
[----:B------:R-:W-:-:S02]  /*ba30*/  ISETP.GE.U32.AND.EX P1, PT, R17, UR5, PT, P4 ;  /* 0x0000000511007c0c */ /* 0x000fc4000bf26140 */
[----:B------:R-:W-:-:S04]  /*ba40*/  ISETP.GT.U32.AND P2, PT, R4, 0x3, !P2 ;  /* 0x000000030400780c */ /* 0x000fc80005744070 */
[----:B------:R-:W-:-:S04]  /*ba50*/  SEL R2, RZ, 0x1, !P2 ;  /* 0x00000001ff027807 */ /* 0x000fc80005000000 */
[--C-:B------:R-:W-:Y:S01]  /*ba60*/  LOP3.LUT R8, R2, R8, R3.reuse, 0x96, !PT ;  /* 0x0000000802087212 */ /* 0x100fe200078e9603 */
[----:B------:R-:W-:Y:S01]  /*ba70*/  IMAD.MOV.U32 R2, RZ, RZ, -0x1 ;  /* 0xffffffffff027424 */ /* 0x000fe200078e00ff */
[----:B------:R-:W-:Y:S01]  /*ba80*/  PRMT R3, RZ, 0x7610, R3 ;  /* 0x00007610ff037816 */ /* 0x000fe20000000003 */
[----:B------:R-:W-:Y:S06]  /*ba90*/  @P1 BRA `(.L_x_299) ;  /* 0x0000000400541947 */ /* 0x000fec0003800000 */
[----:B------:R-:W0:Y:S01]  /*baa0*/  S2UR UR4, SR_CTAID.X ;  /* 0x00000000000479c3 */ /* 0x000e220000002500 */
[----:B------:R-:W-:Y:S01]  /*bab0*/  ULDC.64 UR6, c[0x0][0x628] ;  /* 0x00018a0000067ab9 */ /* 0x000fe20000000a00 */
[----:B------:R-:W-:Y:S01]  /*bac0*/  ULDC UR5, c[0x0][0x150] ;  /* 0x0000540000057ab9 */ /* 0x000fe20000000800 */
[----:B------:R-:W-:Y:S01]  /*bad0*/  ISETP.NE.U32.AND P1, PT, RZ, UR6, PT ;  /* 0x00000006ff007c0c */ /* 0x000fe2000bf25070 */
[----:B------:R-:W-:Y:S01]  /*bae0*/  ULDC UR8, c[0x0][0x630] ;  /* 0x00018c0000087ab9 */ /* 0x000fe20000000800 */
[----:B------:R-:W-:Y:S01]  /*baf0*/  ULDC UR10, c[0x0][0x154] ;  /* 0x00005500000a7ab9 */ /* 0x000fe20000000800 */
[----:B------:R-:W-:Y:S01]  /*bb00*/  IMAD.MOV.U32 R2, RZ, RZ, R16 ;  /* 0x000000ffff027224 */ /* 0x000fe200078e0010 */
[----:B------:R-:W-:Y:S01]  /*bb10*/  ISETP.NE.AND.EX P1, PT, RZ, UR7, PT, P1 ;  /* 0x00000007ff007c0c */ /* 0x000fe2000bf25310 */
[----:B------:R-:W1:Y:S01]  /*bb20*/  S2UR UR9, SR_CTAID.Y ;  /* 0x00000000000979c3 */ /* 0x000e620000002600 */
[----:B0-----:R-:W-:-:S05]  /*bb30*/  I2FP.F32.U32 R3, UR4 ;  /* 0x0000000400037c45 */ /* 0x001fca0008201000 */
[----:B------:R-:W-:Y:S01]  /*bb40*/  FMUL R10, R3, UR5 ;  /* 0x00000005030a7c20 */ /* 0x000fe20008400000 */
[----:B------:R-:W-:-:S05]  /*bb50*/  IMAD.MOV.U32 R3, RZ, RZ, R17 ;  /* 0x000000ffff037224 */ /* 0x000fca00078e0011 */
[----:B------:R-:W-:Y:S05]  /*bb60*/  @!P1 BRA `(.L_x_300) ;  /* 0x0000000000289947 */ /* 0x000fea0003800000 */
[----:B------:R-:W-:Y:S02]  /*bb70*/  ULDC UR5, c[0x0][0x634] ;  /* 0x00018d0000057ab9 */ /* 0x000fe40000000800 */
[----:B------:R-:W-:-:S05]  /*bb80*/  IADD3 R7, P1, R16, UR5, RZ ;  /* 0x0000000510077c10 */ /* 0x000fca000ff3e0ff */
[----:B------:R-:W-:-:S04]  /*bb90*/  IMAD.X R11, RZ, RZ, R17, P1 ;  /* 0x000000ffff0b7224 */ /* 0x000fc800008e0611 */
[----:B------:R-:W-:-:S04]  /*bba0*/  IMAD.WIDE.U32 R4, R11, UR6, RZ ;  /* 0x000000060b047c25 */ /* 0x000fc8000f8e00ff */
[----:B------:R-:W-:-:S04]  /*bbb0*/  IMAD.WIDE.U32 R4, P1, R7, UR7, R4 ;  /* 0x0000000707047c25 */ /* 0x000fc8000f820004 */
[----:B------:R-:W-:-:S04]  /*bbc0*/  IMAD.WIDE.U32 R6, R7, UR6, RZ ;  /* 0x0000000607067c25 */ /* 0x000fc8000f8e00ff */
[----:B------:R-:W-:Y:S01]  /*bbd0*/  IMAD.X R3, RZ, RZ, RZ, P1 ;  /* 0x000000ffff037224 */ /* 0x000fe200008e06ff */
[----:B------:R-:W-:Y:S01]  /*bbe0*/  IADD3 RZ, P1, R7, R4, RZ ;  /* 0x0000000407ff7210 */ /* 0x000fe20007f3e0ff */
[----:B------:R-:W-:-:S04]  /*bbf0*/  IMAD.MOV.U32 R2, RZ, RZ, R5 ;  /* 0x000000ffff027224 */ /* 0x000fc800078e0005 */
[----:B------:R-:W-:-:S08]  /*bc00*/  IMAD.WIDE.U32.X R2, R11, UR7, R2, P1 ;  /* 0x000000070b027c25 */ /* 0x000fd000088e0402 */
.L_x_300:
[--C-:B------:R-:W-:Y:S01]  /*bc10*/  SHF.R.U64 R19, R2, UR8, R3.reuse ;  /* 0x0000000802137c19 */ /* 0x100fe20008001203 */
[----:B------:R-:W0:Y:S01]  /*bc20*/  F2I.U32.TRUNC.NTZ R10, R10 ;  /* 0x0000000a000a7305 */ /* 0x000e22000020f000 */
[----:B------:R-:W-:Y:S01]  /*bc30*/  SHF.R.U32.HI R2, RZ, UR8, R3 ;  /* 0x00000008ff027c19 */ /* 0x000fe20008011603 */
[----:B------:R-:W-:Y:S01]  /*bc40*/  ULDC.64 UR6, c[0x0][0x620] ;  /* 0x0001880000067ab9 */ /* 0x000fe20000000a00 */
[----:B------:R-:W-:Y:S01]  /*bc50*/  IADD3 R5, P1, RZ, -R19, RZ ;  /* 0x80000013ff057210 */ /* 0x000fe20007f3e0ff */
[----:B------:R-:W2:Y:S01]  /*bc60*/  LDC R15, c[0x0][0x610] ;  /* 0x00018400ff0f7b82 */ /* 0x000ea20000000800 */
[----:B-1----:R-:W-:Y:S01]  /*bc70*/  I2FP.F32.U32 R4, UR9 ;  /* 0x0000000900047c45 */ /* 0x002fe20008201000 */
[----:B------:R-:W-:Y:S01]  /*bc80*/  ULDC UR8, c[0x0][0x658] ;  /* 0x0001960000087ab9 */ /* 0x000fe20000000800 */
[----:B------:R-:W-:Y:S01]  /*bc90*/  ULDC UR12, c[0x0][0x648] ;  /* 0x00019200000c7ab9 */ /* 0x000fe20000000800 */
[----:B------:R-:W-:Y:S02]  /*bca0*/  IMAD.X R2, RZ, RZ, ~R2, P1 ;  /* 0x000000ffff027224 */ /* 0x000fe400008e0e02 */
[----:B------:R-:W-:Y:S01]  /*bcb0*/  FMUL R6, R4, UR10 ;  /* 0x0000000a04067c20 */ /* 0x000fe20008400000 */
[----:B------:R-:W-:Y:S01]  /*bcc0*/  ULDC.64 UR10, c[0x0][0x640] ;  /* 0x00019000000a7ab9 */ /* 0x000fe20000000a00 */
[----:B------:R-:W-:Y:S01]  /*bcd0*/  IMAD R4, R2, UR6, RZ ;  /* 0x0000000602047c24 */ /* 0x000fe2000f8e02ff */
[----:B------:R-:W-:Y:S01]  /*bce0*/  ISETP.NE.U32.AND P1, PT, RZ, UR10, PT ;  /* 0x0000000aff007c0c */ /* 0x000fe2000bf25070 */
[C---:B------:R-:W-:Y:S01]  /*bcf0*/  IMAD.WIDE.U32 R2, R5.reuse, UR6, R16 ;  /* 0x0000000605027c25 */ /* 0x040fe2000f8e0010 */
[----:B0-----:R-:W-:Y:S01]  /*bd00*/  R2UR UR5, R10 ;  /* 0x000000000a0572ca */ /* 0x001fe200000e0000 */
[----:B------:R-:W0:Y:S01]  /*bd10*/  F2I.U32.TRUNC.NTZ R6, R6 ;  /* 0x0000000600067305 */ /* 0x000e22000020f000 */
[----:B------:R-:W-:Y:S01]  /*bd20*/  ULDC UR6, c[0x0][0x618] ;  /* 0x0001860000067ab9 */ /* 0x000fe20000000800 */
[----:B------:R-:W-:Y:S01]  /*bd30*/  IMAD R5, R5, UR7, R4 ;  /* 0x0000000705057c24 */ /* 0x000fe2000f8e0204 */
[----:B------:R-:W-:-:S03]  /*bd40*/  ISETP.NE.AND.EX P1, PT, RZ, UR11, PT, P1 ;  /* 0x0000000bff007c0c */ /* 0x000fc6000bf25310 */
[----:B------:R-:W-:-:S05]  /*bd50*/  IMAD.IADD R3, R3, 0x1, R5 ;  /* 0x0000000103037824 */ /* 0x000fca00078e0205 */
[--C-:B------:R-:W-:Y:S02]  /*bd60*/  SHF.R.U64 R10, R2, UR6, R3.reuse ;  /* 0x00000006020a7c19 */ /* 0x100fe40008001203 */
[----:B------:R-:W-:Y:S01]  /*bd70*/  SHF.R.U32.HI R3, RZ, UR6, R3 ;  /* 0x00000006ff037c19 */ /* 0x000fe20008011603 */
[----:B------:R-:W-:Y:S01]  /*bd80*/  ULDC UR6, c[0x0][0x608] ;  /* 0x0001820000067ab9 */ /* 0x000fe20000000800 */
[----:B0-----:R-:W-:Y:S02]  /*bd90*/  R2UR UR7, R6 ;  /* 0x00000000060772ca */ /* 0x001fe400000e0000 */
[--C-:B------:R-:W-:Y:S02]  /*bda0*/  SHF.R.U64 R12, R10, UR6, R3.reuse ;  /* 0x000000060a0c7c19 */ /* 0x100fe40008001203 */
[----:B------:R-:W-:Y:S01]  /*bdb0*/  SHF.R.U32.HI R3, RZ, UR6, R3 ;  /* 0x00000006ff037c19 */ /* 0x000fe20008011603 */
[----:B------:R-:W-:-:S03]  /*bdc0*/  UIADD3 UR6, -UR5, URZ, URZ ;  /* 0x0000003f05067290 */ /* 0x000fc6000fffe13f */
[--C-:B------:R-:W-:Y:S01]  /*bdd0*/  SHF.R.U64 R13, R12, UR8, R3.reuse ;  /* 0x000000080c0d7c19 */ /* 0x100fe20008001203 */
[----:B------:R-:W-:Y:S01]  /*bde0*/  ULDC UR5, c[0x0][0x144] ;  /* 0x0000510000057ab9 */ /* 0x000fe20000000800 */
[----:B------:R-:W-:-:S03]  /*bdf0*/  SHF.R.U32.HI R3, RZ, UR8, R3 ;  /* 0x00000008ff037c19 */ /* 0x000fc60008011603 */
[----:B------:R-:W-:Y:S01]  /*be00*/  IMAD.MOV.U32 R2, RZ, RZ, R13 ;  /* 0x000000ffff027224 */ /* 0x000fe200078e000d */
[----:B------:R-:W-:Y:S06]  /*be10*/  @!P1 BRA `(.L_x_301) ;  /* 0x0000000000289947 */ /* 0x000fec0003800000 */
        /* <DEDUP_REMOVED lines=10> */
.L_x_301:
[----:B------:R-:W-:Y:S01]  /*bec0*/  UISETP.NE.AND UP0, UPT, UR45, URZ, UPT ;  /* 0x0000003f2d00728c */ /* 0x000fe2000bf05270 */
[----:B------:R-:W-:Y:S01]  /*bed0*/  SHF.R.U64 R3, R2, UR12, R3 ;  /* 0x0000000c02037c19 */ /* 0x000fe20008001203 */
[----:B------:R-:W-:Y:S01]  /*bee0*/  UIADD3 UR7, -UR7, URZ, URZ ;  /* 0x0000003f07077290 */ /* 0x000fe2000fffe13f */
[----:B------:R-:W-:Y:S01]  /*bef0*/  LOP3.LUT R2, R12, UR22, RZ, 0xc0, !PT ;  /* 0x000000160c027c12 */ /* 0x000fe2000f8ec0ff */
[----:B------:R-:W-:Y:S01]  /*bf00*/  UIMAD UR4, UR5, UR6, UR4 ;  /* 0x00000006050472a4 */ /* 0x000fe2000f8e0204 */
[----:B------:R-:W-:Y:S01]  /*bf10*/  LOP3.LUT R5, R10, UR13, RZ, 0xc0, !PT ;  /* 0x0000000d0a057c12 */ /* 0x000fe2000f8ec0ff */
[----:B------:R-:W-:Y:S01]  /*bf20*/  IMAD.MOV R4, RZ, RZ, -R3 ;  /* 0x000000ffff047224 */ /* 0x000fe200078e0a03 */
[----:B------:R-:W-:Y:S01]  /*bf30*/  ULDC UR5, c[0x0][0x148] ;  /* 0x0000520000057ab9 */ /* 0x000fe20000000800 */
[----:B------:R-:W-:Y:S01]  /*bf40*/  IMAD R18, R3, UR21, R2 ;  /* 0x0000001503127c24 */ /* 0x000fe2000f8e0202 */
[----:B------:R-:W-:Y:S01]  /*bf50*/  PLOP3.LUT P1, PT, PT, PT, UP0, 0x80, 0x0 ;  /* 0x000000000000781c */ /* 0x000fe20003f2f008 */
[----:B------:R-:W-:Y:S01]  /*bf60*/  IMAD.MOV.U32 R3, RZ, RZ, 0x1 ;  /* 0x00000001ff037424 */ /* 0x000fe200078e00ff */
[----:B------:R-:W-:-:S03]  /*bf70*/  @UP0 UIMAD UR4, UR5, UR7, UR9 ;  /* 0x00000007050402a4 */ /* 0x000fc6000f8e0209 */
[----:B------:R-:W-:Y:S02]  /*bf80*/  ULDC UR5, c[0x0][0x638] ;  /* 0x00018e0000057ab9 */ /* 0x000fe40000000800 */
[----:B------:R-:W-:Y:S02]  /*bf90*/  IMAD R2, R4, UR5, R13 ;  /* 0x0000000504027c24 */ /* 0x000fe4000f8e020d */
[----:B--2---:R-:W-:Y:S01]  /*bfa0*/  IMAD R18, R18, R15, UR4 ;  /* 0x0000000412127e24 */ /* 0x004fe2000f8e020f */
[----:B------:R-:W-:Y:S02]  /*bfb0*/  ULDC UR4, c[0x0][0x600] ;  /* 0x0001800000047ab9 */ /* 0x000fe40000000800 */
[----:B------:R-:W-:-:S05]  /*bfc0*/  IMAD R5, R2, UR4, R5 ;  /* 0x0000000402057c24 */ /* 0x000fca000f8e0205 */
[----:B------:R-:W-:Y:S02]  /*bfd0*/  SEL R2, R5, R18, !P1 ;  /* 0x0000001205027207 */ /* 0x000fe40004800000 */
[----:B------:R-:W-:-:S07]  /*bfe0*/  SEL R18, R18, R5, !P1 ;  /* 0x0000000512127207 */ /* 0x000fce0004800000 */
.L_x_299:
[----:B------:R-:W-:Y:S05]  /*bff0*/  BSYNC B1 ;  /* 0x0000000000017941 */ /* 0x000fea0003800000 */
.L_x_298:
[----:B------:R-:W-:-:S13]  /*c000*/  LOP3.LUT P1, RZ, R3, 0xff, RZ, 0xc0, !PT ;  /* 0x000000ff03ff7812 */ /* 0x000fda000782c0ff */
[----:B------:R-:W-:Y:S05]  /*c010*/  @P1 BRA `(.L_x_302) ;  /* 0xfffffff000b01947 */ /* 0x000fea000383ffff */
[----:B------:R-:W-:Y:S05]  /*c020*/  BSYNC B0 ;  /* 0x0000000000007941 */ /* 0x000fea0003800000 */
.L_x_290:
[----:B------:R-:W-:-:S03]  /*c030*/  UMOV UR4, 0xffffffff ;  /* 0xffffffff00047882 */ /* 0x000fc60000000000 */
[----:B------:R-:W-:Y:S05]  /*c040*/  BRA.DIV UR4, `(.L_x_303) ;  /* 0x0000000604447947 */ /* 0x000fea000b800000 */
[----:B------:R-:W-:-:S13]  /*c050*/  ELECT P6, URZ, PT ;  /* 0x00000000003f782f */ /* 0x000fda00038c0000 */
.L_x_319:
[----:B------:R-:W-:Y:S04]  /*c060*/  BSSY B0, `(.L_x_304) ;  /* 0x000002c000007945 */ /* 0x000fe80003800000 */
[----:B------:R-:W-:Y:S05]  /*c070*/  @!P6 BRA `(.L_x_305) ;  /* 0x0000000000a8e947 */ /* 0x000fea0003800000 */
[----:B------:R-:W-:-:S04]  /*c080*/  ULOP3.LUT UR4, UR39, 0x2, URZ, 0xfc, !UPT ;  /* 0x0000000227047892 */ /* 0x000fc8000f8efc3f */
[----:B------:R-:W-:-:S06]  /*c090*/  UISETP.NE.AND UP0, UPT, UR4, 0x3, UPT ;  /* 0x000000030400788c */ /* 0x000fcc000bf05270 */
[----:B------:R-:W-:-:S13]  /*c0a0*/  PLOP3.LUT P0, PT, PT, PT, UP0, 0x80, 0x0 ;  /* 0x000000000000781c */ /* 0x000fda0003f0f008 */
[----:B------:R-:W-:Y:S05]  /*c0b0*/  @!P0 BRA `(.L_x_306) ;  /* 0x0000000000048947 */ /* 0x000fea0003800000 */
[----:B------:R-:W-:Y:S01]  /*c0c0*/  BPT.TRAP 0x1 ;  /* 0x000000040000795c */ /* 0x000fe20000300000 */
.L_x_306:
[----:B------:R-:W0:Y:S01]  /*c0d0*/  S2R R3, SR_CgaCtaId ;  /* 0x0000000000037919 */ /* 0x000e220000008800 */
[----:B------:R-:W-:-:S04]  /*c0e0*/  MOV R2, 0x400 ;  /* 0x0000040000027802 */ /* 0x000fc80000000f00 */
[----:B0-----:R-:W-:Y:S02]  /*c0f0*/  LEA R3, R3, R2, 0x18 ;  /* 0x0000000203037211 */ /* 0x001fe400078ec0ff */
[----:B------:R-:W-:-:S03]  /*c100*/  SHF.L.U32 R2, R8, 0x1f, RZ ;  /* 0x0000001f08027819 */ /* 0x000fc600000006ff */
[----:B------:R-:W-:-:S04]  /*c110*/  VIADD R3, R3, 0x20 ;  /* 0x0000002003037836 */ /* 0x000fc80000000000 */
[C---:B------:R-:W-:Y:S02]  /*c120*/  IMAD R7, R0.reuse, 0x8, R3 ;  /* 0x0000000800077824 */ /* 0x040fe400078e0203 */
[----:B------:R-:W-:Y:S02]  /*c130*/  VIADD R0, R0, 0x1 ;  /* 0x0000000100007836 */ /* 0x000fe40000000000 */
[----:B------:R-:W0:Y:S03]  /*c140*/  SYNCS.PHASECHK.TRANS64.TRYWAIT P0, [R7+URZ], R2 ;  /* 0x00000002070075a7 */ /* 0x000e26000800017f */
[----:B------:R-:W-:-:S04]  /*c150*/  ISETP.NE.AND P1, PT, R0, 0x4, PT ;  /* 0x000000040000780c */ /* 0x000fc80003f25270 */
[----:B------:R-:W-:Y:S02]  /*c160*/  SEL R5, RZ, 0x1, P1 ;  /* 0x00000001ff057807 */ /* 0x000fe40000800000 */
[----:B------:R-:W-:Y:S02]  /*c170*/  SEL R0, R0, RZ, P1 ;  /* 0x000000ff00007207 */ /* 0x000fe40000800000 */
[----:B------:R-:W-:-:S03]  /*c180*/  LOP3.LUT R5, R8, R5, RZ, 0x3c, !PT ;  /* 0x0000000508057212 */ /* 0x000fc600078e3cff */
[----:B------:R-:W-:Y:S01]  /*c190*/  IMAD R9, R0, 0x8, R3 ;  /* 0x0000000800097824 */ /* 0x000fe200078e0203 */
[----:B------:R-:W-:Y:S01]  /*c1a0*/  SHF.L.U32 R4, R5, 0x1f, RZ ;  /* 0x0000001f05047819 */ /* 0x000fe200000006ff */
[----:B0-----:R-:W-:Y:S06]  /*c1b0*/  @!P0 BRA `(.L_x_307) ;  /* 0x0000000400088947 */ /* 0x001fec0003800000 */
.L_x_320:
[----:B------:R-:W1:Y:S01]  /*c1c0*/  SYNCS.PHASECHK.TRANS64.TRYWAIT P0, [R9+URZ], R4 ;  /* 0x00000004090075a7 */ /* 0x000e62000800017f */
[----:B------:R-:W-:-:S05]  /*c1d0*/  VIADD R0, R0, 0x1 ;  /* 0x0000000100007836 */ /* 0x000fca0000000000 */
[----:B------:R-:W-:-:S04]  /*c1e0*/  ISETP.NE.AND P1, PT, R0, 0x4, PT ;  /* 0x000000040000780c */ /* 0x000fc80003f25270 */
[----:B0-----:R-:W-:Y:S02]  /*c1f0*/  SEL R2, RZ, 0x1, P1 ;  /* 0x00000001ff027807 */ /* 0x001fe40000800000 */
[----:B------:R-:W-:Y:S02]  /*c200*/  SEL R0, R0, RZ, P1 ;  /* 0x000000ff00007207 */ /* 0x000fe40000800000 */
[----:B------:R-:W-:-:S03]  /*c210*/  LOP3.LUT R7, R5, R2, RZ, 0x3c, !PT ;  /* 0x0000000205077212 */ /* 0x000fc600078e3cff */
[----:B------:R-:W-:Y:S01]  /*c220*/  IMAD R6, R0, 0x8, R3 ;  /* 0x0000000800067824 */ /* 0x000fe200078e0203 */
[----:B------:R-:W-:Y:S01]  /*c230*/  SHF.L.U32 R5, R7, 0x1f, RZ ;  /* 0x0000001f07057819 */ /* 0x000fe200000006ff */
[----:B-1----:R-:W-:Y:S06]  /*c240*/  @!P0 BRA `(.L_x_308) ;  /* 0x0000000000f88947 */ /* 0x002fec0003800000 */
.L_x_321:
[----:B------:R-:W1:Y:S01]  /*c250*/  SYNCS.PHASECHK.TRANS64.TRYWAIT P0, [R6+URZ], R5 ;  /* 0x00000005060075a7 */ /* 0x000e62000800017f */
[----:B------:R-:W-:-:S05]  /*c260*/  VIADD R0, R0, 0x1 ;  /* 0x0000000100007836 */ /* 0x000fca0000000000 */
[----:B------:R-:W-:-:S04]  /*c270*/  ISETP.NE.AND P1, PT, R0, 0x4, PT ;  /* 0x000000040000780c */ /* 0x000fc80003f25270 */
[----:B------:R-:W-:Y:S02]  /*c280*/  SEL R2, RZ, 0x1, P1 ;  /* 0x00000001ff027807 */ /* 0x000fe40000800000 */
[----:B------:R-:W-:Y:S02]  /*c290*/  SEL R0, R0, RZ, P1 ;  /* 0x000000ff00007207 */ /* 0x000fe40000800000 */
[----:B------:R-:W-:Y:S01]  /*c2a0*/  LOP3.LUT R2, R7, R2, RZ, 0x3c, !PT ;  /* 0x0000000207027212 */ /* 0x000fe200078e3cff */
[----:B-1----:R-:W-:Y:S06]  /*c2b0*/  @!P0 BRA `(.L_x_309) ;  /* 0x0000000000f08947 */ /* 0x002fec0003800000 */
.L_x_322:
[----:B------:R-:W-:Y:S01]  /*c2c0*/  IMAD R3, R0, 0x8, R3 ;  /* 0x0000000800037824 */ /* 0x000fe200078e0203 */
[----:B------:R-:W-:-:S07]  /*c2d0*/  SHF.L.U32 R0, R2, 0x1f, RZ ;  /* 0x0000001f02007819 */ /* 0x000fce00000006ff */
.L_x_310:
[----:B--2---:R2:W3:Y:S02]  /*c2e0*/  SYNCS.PHASECHK.TRANS64.TRYWAIT P0, [R3+URZ], R0 ;  /* 0x00000000030075a7 */ /* 0x0044e4000800017f */
[----:B---3--:R-:W-:Y:S05]  /*c2f0*/  @!P0 NANOSLEEP.SYNCS 0x989680 ;  /* 0x009896800000895d */ /* 0x008fea0003900000 */
[----:B------:R-:W3:Y:S02]  /*c300*/  @!P0 SYNCS.PHASECHK.TRANS64 P0, [R3+URZ], R0 ;  /* 0x00000000030085a7 */ /* 0x000ee4000800007f */
[----:B---3--:R-:W-:Y:S05]  /*c310*/  @!P0 BRA `(.L_x_310) ;  /* 0xfffffffc00f08947 */ /* 0x008fea000383ffff */
.L_x_305:
[----:B------:R-:W-:Y:S05]  /*c320*/  BSYNC B0 ;  /* 0x0000000000007941 */ /* 0x000fea0003800000 */
.L_x_304:
[----:B------:R-:W-:Y:S05]  /*c330*/  EXIT ;  /* 0x000000000000794d */ /* 0x000fea0003800000 */
.L_x_14:
[----:B0-----:R0:W1:Y:S02]  /*c340*/  SYNCS.PHASECHK.TRANS64.TRYWAIT P0, [R157+URZ], R0 ;  /* 0x000000009d0075a7 */ /* 0x001064000800017f */
[----:B-1----:R-:W-:Y:S05]  /*c350*/  @!P0 NANOSLEEP.SYNCS 0x989680 ;  /* 0x009896800000895d */ /* 0x002fea0003900000 */
[----:B------:R-:W1:Y:S02]  /*c360*/  @!P0 SYNCS.PHASECHK.TRANS64 P0, [R157+URZ], R0 ;  /* 0x000000009d0085a7 */ /* 0x000e64000800007f */
[----:B-1----:R-:W-:Y:S05]  /*c370*/  @!P0 BRA `(.L_x_14) ;  /* 0xfffffffc00f08947 */ /* 0x002fea000383ffff */
[----:B------:R-:W-:Y:S05]  /*c380*/  BRA `(.L_x_311) ;  /* 0xffffff5000847947 */ /* 0x000fea000383ffff */
.L_x_19:
[----:B-1----:R1:W2:Y:S02]  /*c390*/  SYNCS.PHASECHK.TRANS64.TRYWAIT P1, [R3+URZ], R0 ;  /* 0x00000000030075a7 */ /* 0x0022a4000802017f */
[----:B--2---:R-:W-:Y:S05]  /*c3a0*/  @!P1 NANOSLEEP.SYNCS 0x989680 ;  /* 0x009896800000995d */ /* 0x004fea0003900000 */
[----:B------:R-:W2:Y:S02]  /*c3b0*/  @!P1 SYNCS.PHASECHK.TRANS64 P1, [R3+URZ], R0 ;  /* 0x00000000030095a7 */ /* 0x000ea4000802007f */
[----:B--2---:R-:W-:Y:S05]  /*c3c0*/  @!P1 BRA `(.L_x_19) ;  /* 0xfffffffc00f09947 */ /* 0x004fea000383ffff */
[----:B------:R-:W-:Y:S05]  /*c3d0*/  BRA `(.L_x_18) ;  /* 0xffffff5000f47947 */ /* 0x000fea000383ffff */
.L_x_24:
[----:B-1----:R-:W-:-:S04]  /*c3e0*/  IMAD.U32 R4, RZ, RZ, UR8 ;  /* 0x00000008ff047e24 */ /* 0x002fc8000f8e00ff */
[----:B------:R1:W2:Y:S03]  /*c3f0*/  SYNCS.PHASECHK.TRANS64.TRYWAIT P1, [R4+URZ], R3 ;  /* 0x00000003040075a7 */ /* 0x0002a6000802017f */
[----:B--2---:R-:W-:Y:S05]  /*c400*/  @!P1 NANOSLEEP.SYNCS 0x989680 ;  /* 0x009896800000995d */ /* 0x004fea0003900000 */
[----:B------:R-:W2:Y:S02]  /*c410*/  @!P1 SYNCS.PHASECHK.TRANS64 P1, [R4+URZ], R3 ;  /* 0x00000003040095a7 */ /* 0x000ea4000802007f */
[----:B--2---:R-:W-:Y:S05]  /*c420*/  @!P1 BRA `(.L_x_24) ;  /* 0xfffffffc00ec9947 */ /* 0x004fea000383ffff */
[----:B------:R-:W-:Y:S05]  /*c430*/  BRA `(.L_x_23) ;  /* 0xffffff5c00507947 */ /* 0x000fea000383ffff */
.L_x_30:
[----:B0-----:R0:W1:Y:S02]  /*c440*/  SYNCS.PHASECHK.TRANS64.TRYWAIT P0, [R157+URZ+0x10], R0 ;  /* 0x000010009d0075a7 */ /* 0x001064000800017f */
[----:B-1----:R-:W-:Y:S05]  /*c450*/  @!P0 NANOSLEEP.SYNCS 0x989680 ;  /* 0x009896800000895d */ /* 0x002fea0003900000 */
[----:B------:R-:W1:Y:S02]  /*c460*/  @!P0 SYNCS.PHASECHK.TRANS64 P0, [R157+URZ+0x10], R0 ;  /* 0x000010009d0085a7 */ /* 0x000e64000800007f */
[----:B-1----:R-:W-:Y:S05]  /*c470*/  @!P0 BRA `(.L_x_30) ;  /* 0xfffffffc00f08947 */ /* 0x002fea000383ffff */
[----:B------:R-:W-:Y:S05]  /*c480*/  BRA `(.L_x_312) ;  /* 0xffffff6800187947 */ /* 0x000fea000383ffff */
.L_x_291:
[----:B------:R-:W-:Y:S01]  /*c490*/  BSSY B1, `(.L_x_313) ;  /* 0x0000006000017945 */ /* 0x000fe20003800000 */
[----:B------:R-:W-:-:S07]  /*c4a0*/  IMAD.MOV.U32 R15, RZ, RZ, -0x1 ;  /* 0xffffffffff0f7424 */ /* 0x000fce00078e00ff */
[----:B------:R-:W-:Y:S05]  /*c4b0*/  WARPSYNC.COLLECTIVE R15, `(.L_x_314) ;  /* 0x000000000f0c7348 */ /* 0x000fea0003c00000 */
[----:B------:R-:W-:Y:S02]  /*c4c0*/  ELECT P6, UR62, PT ;  /* 0x00000000003e782f */ /* 0x000fe400038c0000 */
[----:B------:R-:W-:Y:S01]  /*c4d0*/  MOV R14, UR62 ;  /* 0x0000003e000e7c02 */ /* 0x000fe20008000f00 */
[----:B------:R-:W-:Y:S10]  /*c4e0*/  ENDCOLLECTIVE ;  /* 0x000000000000791b */ /* 0x000ff40003800000 */
.L_x_314:
[----:B------:R-:W-:Y:S05]  /*c4f0*/  BSYNC B1 ;  /* 0x0000000000017941 */ /* 0x000fea0003800000 */
.L_x_313:
[----:B------:R-:W-:Y:S05]  /*c500*/  BRA `(.L_x_315) ;  /* 0xffffffec00807947 */ /* 0x000fea000383ffff */
.L_x_294:
[----:B-1----:R1:W2:Y:S02]  /*c510*/  SYNCS.PHASECHK.TRANS64.TRYWAIT P1, [R7+URZ+0x20], R4 ;  /* 0x00002004070075a7 */ /* 0x0022a4000802017f */
[----:B--2---:R-:W-:Y:S05]  /*c520*/  @!P1 NANOSLEEP.SYNCS 0x989680 ;  /* 0x009896800000995d */ /* 0x004fea0003900000 */
[----:B------:R-:W2:Y:S02]  /*c530*/  @!P1 SYNCS.PHASECHK.TRANS64 P1, [R7+URZ+0x20], R4 ;  /* 0x00002004070095a7 */ /* 0x000ea4000802007f */
[----:B--2---:R-:W-:Y:S05]  /*c540*/  @!P1 BRA `(.L_x_294) ;  /* 0xfffffffc00f09947 */ /* 0x004fea000383ffff */
[----:B------:R-:W-:Y:S05]  /*c550*/  BRA `(.L_x_316) ;  /* 0xffffffec00b47947 */ /* 0x000fea000383ffff */
.L_x_303:
[----:B------:R-:W-:Y:S01]  /*c560*/  BSSY B0, `(.L_x_317) ;  /* 0x0000006000007945 */ /* 0x000fe20003800000 */
[----:B------:R-:W-:-:S07]  /*c570*/  IMAD.MOV.U32 R15, RZ, RZ, -0x1 ;  /* 0xffffffffff0f7424 */ /* 0x000fce00078e00ff */
[----:B------:R-:W-:Y:S05]  /*c580*/  WARPSYNC.COLLECTIVE R15, `(.L_x_318) ;  /* 0x000000000f0c7348 */ /* 0x000fea0003c00000 */
[----:B------:R-:W-:Y:S02]  /*c590*/  ELECT P6, UR62, PT ;  /* 0x00000000003e782f */ /* 0x000fe400038c0000 */
[----:B------:R-:W-:Y:S01]  /*c5a0*/  MOV R14, UR62 ;  /* 0x0000003e000e7c02 */ /* 0x000fe20008000f00 */
[----:B------:R-:W-:Y:S10]  /*c5b0*/  ENDCOLLECTIVE ;  /* 0x000000000000791b */ /* 0x000ff40003800000 */
.L_x_318:
[----:B------:R-:W-:Y:S05]  /*c5c0*/  BSYNC B0 ;  /* 0x0000000000007941 */ /* 0x000fea0003800000 */
.L_x_317:
[----:B------:R-:W-:Y:S05]  /*c5d0*/  BRA `(.L_x_319) ;  /* 0xfffffff800a07947 */ /* 0x000fea000383ffff */
.L_x_307:
[----:B0-----:R0:W1:Y:S02]  /*c5e0*/  SYNCS.PHASECHK.TRANS64.TRYWAIT P0, [R7+URZ], R2 ;  /* 0x00000002070075a7 */ /* 0x001064000800017f */
[----:B-1----:R-:W-:Y:S05]  /*c5f0*/  @!P0 NANOSLEEP.SYNCS 0x989680 ;  /* 0x009896800000895d */ /* 0x002fea0003900000 */
[----:B------:R-:W1:Y:S02]  /*c600*/  @!P0 SYNCS.PHASECHK.TRANS64 P0, [R7+URZ], R2 ;  /* 0x00000002070085a7 */ /* 0x000e64000800007f */
[----:B-1----:R-:W-:Y:S05]  /*c610*/  @!P0 BRA `(.L_x_307) ;  /* 0xfffffffc00f08947 */ /* 0x002fea000383ffff */
[----:B------:R-:W-:Y:S05]  /*c620*/  BRA `(.L_x_320) ;  /* 0xfffffff800e47947 */ /* 0x000fea000383ffff */
.L_x_308:
[----:B0-----:R0:W1:Y:S02]  /*c630*/  SYNCS.PHASECHK.TRANS64.TRYWAIT P0, [R9+URZ], R4 ;  /* 0x00000004090075a7 */ /* 0x001064000800017f */
[----:B-1----:R-:W-:Y:S05]  /*c640*/  @!P0 NANOSLEEP.SYNCS 0x989680 ;  /* 0x009896800000895d */ /* 0x002fea0003900000 */
[----:B------:R-:W1:Y:S02]  /*c650*/  @!P0 SYNCS.PHASECHK.TRANS64 P0, [R9+URZ], R4 ;  /* 0x00000004090085a7 */ /* 0x000e64000800007f */
[----:B-1----:R-:W-:Y:S05]  /*c660*/  @!P0 BRA `(.L_x_308) ;  /* 0xfffffffc00f08947 */ /* 0x002fea000383ffff */
[----:B------:R-:W-:Y:S05]  /*c670*/  BRA `(.L_x_321) ;  /* 0xfffffff800f47947 */ /* 0x000fea000383ffff */
.L_x_309:
[----:B-1----:R1:W2:Y:S02]  /*c680*/  SYNCS.PHASECHK.TRANS64.TRYWAIT P0, [R6+URZ], R5 ;  /* 0x00000005060075a7 */ /* 0x0022a4000800017f */
[----:B--2---:R-:W-:Y:S05]  /*c690*/  @!P0 NANOSLEEP.SYNCS 0x989680 ;  /* 0x009896800000895d */ /* 0x004fea0003900000 */
[----:B------:R-:W2:Y:S02]  /*c6a0*/  @!P0 SYNCS.PHASECHK.TRANS64 P0, [R6+URZ], R5 ;  /* 0x00000005060085a7 */ /* 0x000ea4000800007f */
[----:B--2---:R-:W-:Y:S05]  /*c6b0*/  @!P0 BRA `(.L_x_309) ;  /* 0xfffffffc00f08947 */ /* 0x004fea000383ffff */
[----:B------:R-:W-:Y:S05]  /*c6c0*/  BRA `(.L_x_322) ;  /* 0xfffffff800fc7947 */ /* 0x000fea000383ffff */
.L_x_323:
[----:B------:R-:W-:-:S00]  /*c6d0*/  BRA `(.L_x_323) ;  /* 0xfffffffc00fc7947 */ /* 0x000fc0000383ffff */
[----:B------:R-:W-:-:S00]  /*c6e0*/  NOP ;  /* 0x0000000000007918 */ /* 0x000fc00000000000 */
        /* <DEDUP_REMOVED lines=9> */
.L_x_324:


//--------------------- .nv.global.init           --------------------------
	.section	.nv.global.init,"aw",@progbits
.nv.global.init:
	.type		$str$22,@object
	.size		$str$22,($str$23 - $str$22)
$str$22:
        /*0000*/ 	.byte	0x6b, 0x5f, 0x74, 0x69, 0x6c, 0x65, 0x5f, 0x63, 0x6f, 0x75, 0x6e, 0x74, 0x20, 0x3e, 0x3d, 0x20
        /*0010*/ 	.byte	0x31, 0x00
	.type		$str$23,@object
	.size		$str$23,(__unnamed_1 - $str$23)
$str$23:
        /*0012*/ 	.byte	0x2f, 0x74, 0x6d, 0x70, 0x2f, 0x63, 0x75, 0x74, 0x6c, 0x61, 0x73, 0x73, 0x5f, 0x73, 0x77, 0x65
        /*0022*/ 	.byte	0x65, 0x70, 0x5f, 0x73, 0x72, 0x63, 0x2f, 0x69, 0x6e, 0x63, 0x6c, 0x75, 0x64, 0x65, 0x2f, 0x63
        /*0032*/ 	.byte	0x75, 0x74, 0x6c, 0x61, 0x73, 0x73, 0x2f, 0x67, 0x65, 0x6d, 0x6d, 0x2f, 0x63, 0x6f, 0x6c, 0x6c
        /*0042*/ 	.byte	0x65, 0x63, 0x74, 0x69, 0x76, 0x65, 0x2f, 0x73, 0x6d, 0x39, 0x30, 0x5f, 0x6d, 0x6d, 0x61, 0x5f
        /*0052*/ 	.byte	0x74, 0x6d, 0x61, 0x5f, 0x67, 0x6d, 0x6d, 0x61, 0x5f, 0x73, 0x73, 0x5f, 0x77, 0x61, 0x72, 0x70
        /*0062*/ 	.byte	0x73, 0x70, 0x65, 0x63, 0x69, 0x61, 0x6c, 0x69, 0x7a, 0x65, 0x64, 0x2e, 0x68, 0x70, 0x70, 0x00
	.type		__unnamed_1,@object
	.size		__unnamed_1,(.L_0 - __unnamed_1)
__unnamed_1:
        /*0072*/ 	.byte	0x76, 0x6f, 0x69, 0x64, 0x20, 0x63, 0x75, 0x74, 0x6c, 0x61, 0x73, 0x73, 0x3a, 0x3a, 0x67, 0x65
        /* <DEDUP_REMOVED lines=176> */
        /*0b82*/ 	.byte	0x65, 0x3a, 0x3a, 0x69, 0x64, 0x65, 0x6e, 0x74, 0x69, 0x74, 0x79, 0x5d, 0x00
.L_0:


//--------------------- .nv.shared._ZN7cutlass13device_kernelINS_4gemm6kernel13GemmUniversalIN4cute5tupleIJiiiiEEENS1_10collective13CollectiveMmaINS1_34MainloopSm90TmaGmmaWarpSpecializedILi4ENS5_IJNS4_1CILi1EEESB_SB_EEENS1_32KernelTmaWarpSpecializedPingpongEEENS5_IJNSA_ILi64EEENSA_ILi256EEENSA_ILi128EEEEEENS_10tfloat32_tENS5_IJlSB_lEEESJ_SK_NS4_8TiledMMAINS4_8MMA_AtomIJNS4_4SM904GMMA30MMA_64x256x8_F32TF32TF32_SS_TNILNSO_7ScaleInE1ELSQ_1EEEEEENS4_6LayoutISC_NS5_IJNSA_ILi0EEESU_SU_EEEEENS5_IJNS4_10UnderscoreESX_SX_EEEEENS4_13SM90_TMA_LOADENS4_14ComposedLayoutINS4_7SwizzleILi3ELi4ELi3EEENS4_18smem_ptr_flag_bitsILi32EEENST_INS5_IJNSA_ILi8EEENSA_ILi32EEEEEENS5_IJS17_SB_EEEEEEEvNS4_8identityES10_S1B_vS1C_EENS_8epilogue10collective6detail29Sm90TmaWarpSpecializedAdapterINS1F_15DefaultEpilogueISJ_SK_SK_NS1E_6thread17LinearCombinationISJ_Li1EffLNS1J_9ScaleType4KindE0ELNS_15FloatRoundStyleE2ESJ_EENS1_15EpilogueDefaultEEEEEvvEEEEvNT_6ParamsE --------------------------
	.section	.nv.shared._ZN7cutlass13device_kernelINS_4gemm6kernel13GemmUniversalIN4cute5tupleIJiiiiEEENS1_10collective13CollectiveMmaINS1_34MainloopSm90TmaGmmaWarpSpecializedILi4ENS5_IJNS4_1CILi1EEESB_SB_EEENS1_32KernelTmaWarpSpecializedPingpongEEENS5_IJNSA_ILi64EEENSA_ILi256EEENSA_ILi128EEEEEENS_10tfloat32_tENS5_IJlSB_lEEESJ_SK_NS4_8TiledMMAINS4_8MMA_AtomIJNS4_4SM904GMMA30MMA_64x256x8_F32TF32TF32_SS_TNILNSO_7ScaleInE1ELSQ_1EEEEEENS4_6LayoutISC_NS5_IJNSA_ILi0EEESU_SU_EEEEENS5_IJNS4_10UnderscoreESX_SX_EEEEENS4_13SM90_TMA_LOADENS4_14ComposedLayoutINS4_7SwizzleILi3ELi4ELi3EEENS4_18smem_ptr_flag_bitsILi32EEENST_INS5_IJNSA_ILi8EEENSA_ILi32EEEEEENS5_IJS17_SB_EEEEEEEvNS4_8identityES10_S1B_vS1C_EENS_8epilogue10collective6detail29Sm90TmaWarpSpecializedAdapterINS1F_15DefaultEpilogueISJ_SK_SK_NS1E_6thread17LinearCombinationISJ_Li1EffLNS1J_9ScaleType4KindE0ELNS_15FloatRoundStyleE2ESJ_EENS1_15EpilogueDefaultEEEEEvvEEEEvNT_6ParamsE,"aw",@nobits
	.sectionflags	@""
	.align	16
	.zero		1024


//--------------------- .nv.shared.reserved.0     --------------------------
	.section	.nv.shared.reserved.0,"aw",@nobits
	.weak		__nv_reservedSMEM_offset_0_alias
	.size		__nv_reservedSMEM_offset_0_alias, 0, 0
	.other		__nv_reservedSMEM_offset_0_alias,@"STO_CUDA_RESERVED_SHARED STV_DEFAULT"
__nv_reservedSMEM_offset_0_alias:
	.zero		0


//--------------------- .nv.global                --------------------------
	.section	.nv.global,"aw",@nobits
.nv.global:
	.type		_ZN40_INTERNAL_1ab4ba6c_4_k_cu_87b1a87f_275274cute1_E,@object
	.size		_ZN40_INTERNAL_1ab4ba6c_4_k_cu_87b1a87f_275274cute1_E,(_ZN40_INTERNAL_1ab4ba6c_4_k_cu_87b1a87f_275274cuda3std3__45__cpo6cbeginE - _ZN40_INTERNAL_1ab4ba6c_4_k_cu_87b1a87f_275274cute1_E)
_ZN40_INTERNAL_1ab4ba6c_4_k_cu_87b1a87f_275274cute1_E:
	.zero		1
	.type		_ZN40_INTERNAL_1ab4ba6c_4_k_cu_87b1a87f_275274cuda3std3__45__cpo6cbeginE,@object
	.size		_ZN40_INTERNAL_1ab4ba6c_4_k_cu_87b1a87f_275274cuda3std3__45__cpo6cbeginE,(_ZN40_INTERNAL_1ab4ba6c_4_k_cu_87b1a87f_275274cuda3std3__48in_placeE - _ZN40_INTERNAL_1ab4ba6c_4_k_cu_87b1a87f_275274cuda3std3__45__cpo6cbeginE)
_ZN40_INTERNAL_1ab4ba6c_4_k_cu_87b1a87f_275274cuda3std3__45__cpo6cbeginE:
	.zero		1
	.type		_ZN40_INTERNAL_1ab4ba6c_4_k_cu_87b1a87f_275274cuda3std3__48in_placeE,@object
	.size		_ZN40_INTERNAL_1ab4ba6c_4_k_cu_87b1a87f_275274cuda3std3__48in_placeE,(_ZN40_INTERNAL_1ab4ba6c_4_k_cu_87b1a87f_275274cuda3std6ranges3__45__cpo9iter_moveE - _ZN40_INTERNAL_1ab4ba6c_4_k_cu_87b1a87f_275274cuda3std3__48in_placeE)
_ZN40_INTERNAL_1ab4ba6c_4_k_cu_87b1a87f_275274cuda3std3__48in_placeE:
	.zero		1
	.type		_ZN40_INTERNAL_1ab4ba6c_4_k_cu_87b1a87f_275274cuda3std6ranges3__45__cpo9iter_moveE,@object
	.size		_ZN40_INTERNAL_1ab4ba6c_4_k_cu_87b1a87f_275274cuda3std6ranges3__45__cpo9iter_moveE,(_ZN40_INTERNAL_1ab4ba6c_4_k_cu_87b1a87f_275274cuda3std3__45__cpo5beginE - _ZN40_INTERNAL_1ab4ba6c_4_k_cu_87b1a87f_275274cuda3std6ranges3__45__cpo9iter_moveE)
_ZN40_INTERNAL_1ab4ba6c_4_k_cu_87b1a87f_275274cuda3std6ranges3__45__cpo9iter_moveE:
	.zero		1
	.type		_ZN40_INTERNAL_1ab4ba6c_4_k_cu_87b1a87f_275274cuda3std3__45__cpo5beginE,@object
	.size		_ZN40_INTERNAL_1ab4ba6c_4_k_cu_87b1a87f_275274cuda3std3__45__cpo5beginE,(_ZN40_INTERNAL_1ab4ba6c_4_k_cu_87b1a87f_275274cuda3std3__442_GLOBAL__N__1ab4ba6c_4_k_cu_87b1a87f_275276ignoreE - _ZN40_INTERNAL_1ab4ba6c_4_k_cu_87b1a87f_275274cuda3std3__45__cpo5beginE)
_ZN40_INTERNAL_1ab4ba6c_4_k_cu_87b1a87f_275274cuda3std3__45__cpo5beginE:
	.zero		1
	.type		_ZN40_INTERNAL_1ab4ba6c_4_k_cu_87b1a87f_275274cuda3std3__442_GLOBAL__N__1ab4ba6c_4_k_cu_87b1a87f_275276ignoreE,@object
	.size		_ZN40_INTERNAL_1ab4ba6c_4_k_cu_87b1a87f_275274cuda3std3__442_GLOBAL__N__1ab4ba6c_4_k_cu_87b1a87f_275276ignoreE,(_ZN40_INTERNAL_1ab4ba6c_4_k_cu_87b1a87f_275274cute7productE - _ZN40_INTERNAL_1ab4ba6c_4_k_cu_87b1a87f_275274cuda3std3__442_GLOBAL__N__1ab4ba6c_4_k_cu_87b1a87f_275276ignoreE)
_ZN40_INTERNAL_1ab4ba6c_4_k_cu_87b1a87f_275274cuda3std3__442_GLOBAL__N__1ab4ba6c_4_k_cu_87b1a87f_275276ignoreE:
	.zero		1
	.type		_ZN40_INTERNAL_1ab4ba6c_4_k_cu_87b1a87f_275274cute7productE,@object
	.size		_ZN40_INTERNAL_1ab4ba6c_4_k_cu_87b1a87f_275274cute7productE,(_ZN40_INTERNAL_1ab4ba6c_4_k_cu_87b1a87f_275274cuda3std3__45__cpo3endE - _ZN40_INTERNAL_1ab4ba6c_4_k_cu_87b1a87f_275274cute7productE)
_ZN40_INTERNAL_1ab4ba6c_4_k_cu_87b1a87f_275274cute7productE:
	.zero		1
	.type		_ZN40_INTERNAL_1ab4ba6c_4_k_cu_87b1a87f_275274cuda3std3__45__cpo3endE,@object
	.size		_ZN40_INTERNAL_1ab4ba6c_4_k_cu_87b1a87f_275274cuda3std3__45__cpo3endE,(_ZN40_INTERNAL_1ab4ba6c_4_k_cu_87b1a87f_275274cuda3std3__419piecewise_constructE - _ZN40_INTERNAL_1ab4ba6c_4_k_cu_87b1a87f_275274cuda3std3__45__cpo3endE)
_ZN40_INTERNAL_1ab4ba6c_4_k_cu_87b1a87f_275274cuda3std3__45__cpo3endE:
	.zero		1
	.type		_ZN40_INTERNAL_1ab4ba6c_4_k_cu_87b1a87f_275274cuda3std3__419piecewise_constructE,@object
	.size		_ZN40_INTERNAL_1ab4ba6c_4_k_cu_87b1a87f_275274cuda3std3__419piecewise_constructE,(_ZN40_INTERNAL_1ab4ba6c_4_k_cu_87b1a87f_275274cuda3std3__45__cpo4cendE - _ZN40_INTERNAL_1ab4ba6c_4_k_cu_87b1a87f_275274cuda3std3__419piecewise_constructE)
_ZN40_INTERNAL_1ab4ba6c_4_k_cu_87b1a87f_275274cuda3std3__419piecewise_constructE:
	.zero		1
	.type		_ZN40_INTERNAL_1ab4ba6c_4_k_cu_87b1a87f_275274cuda3std3__45__cpo4cendE,@object
	.size		_ZN40_INTERNAL_1ab4ba6c_4_k_cu_87b1a87f_275274cuda3std3__45__cpo4cendE,(_ZN40_INTERNAL_1ab4ba6c_4_k_cu_87b1a87f_275274cuda3std6ranges3__45__cpo4swapE - _ZN40_INTERNAL_1ab4ba6c_4_k_cu_87b1a87f_275274cuda3std3__45__cpo4cendE)
_ZN40_INTERNAL_1ab4ba6c_4_k_cu_87b1a87f_275274cuda3std3__45__cpo4cendE:
	.zero		1
	.type		_ZN40_INTERNAL_1ab4ba6c_4_k_cu_87b1a87f_275274cuda3std6ranges3__45__cpo4swapE,@object
	.size		_ZN40_INTERNAL_1ab4ba6c_4_k_cu_87b1a87f_275274cuda3std6ranges3__45__cpo4swapE,(.L_8 - _ZN40_INTERNAL_1ab4ba6c_4_k_cu_87b1a87f_275274cuda3std6ranges3__45__cpo4swapE)
_ZN40_INTERNAL_1ab4ba6c_4_k_cu_87b1a87f_275274cuda3std6ranges3__45__cpo4swapE:
	.zero		1
.L_8:


//--------------------- .nv.constant0._ZN7cutlass13device_kernelINS_4gemm6kernel13GemmUniversalIN4cute5tupleIJiiiiEEENS1_10collective13CollectiveMmaINS1_34MainloopSm90TmaGmmaWarpSpecializedILi4ENS5_IJNS4_1CILi1EEESB_SB_EEENS1_32KernelTmaWarpSpecializedPingpongEEENS5_IJNSA_ILi64EEENSA_ILi256EEENSA_ILi128EEEEEENS_10tfloat32_tENS5_IJlSB_lEEESJ_SK_NS4_8TiledMMAINS4_8MMA_AtomIJNS4_4SM904GMMA30MMA_64x256x8_F32TF32TF32_SS_TNILNSO_7ScaleInE1ELSQ_1EEEEEENS4_6LayoutISC_NS5_IJNSA_ILi0EEESU_SU_EEEEENS5_IJNS4_10UnderscoreESX_SX_EEEEENS4_13SM90_TMA_LOADENS4_14ComposedLayoutINS4_7SwizzleILi3ELi4ELi3EEENS4_18smem_ptr_flag_bitsILi32EEENST_INS5_IJNSA_ILi8EEENSA_ILi32EEEEEENS5_IJS17_SB_EEEEEEEvNS4_8identityES10_S1B_vS1C_EENS_8epilogue10collective6detail29Sm90TmaWarpSpecializedAdapterINS1F_15DefaultEpilogueISJ_SK_SK_NS1E_6thread17LinearCombinationISJ_Li1EffLNS1J_9ScaleType4KindE0ELNS_15FloatRoundStyleE2ESJ_EENS1_15EpilogueDefaultEEEEEvvEEEEvNT_6ParamsE --------------------------
	.section	.nv.constant0._ZN7cutlass13device_kernelINS_4gemm6kernel13GemmUniversalIN4cute5tupleIJiiiiEEENS1_10collective13CollectiveMmaINS1_34MainloopSm90TmaGmmaWarpSpecializedILi4ENS5_IJNS4_1CILi1EEESB_SB_EEENS1_32KernelTmaWarpSpecializedPingpongEEENS5_IJNSA_ILi64EEENSA_ILi256EEENSA_ILi128EEEEEENS_10tfloat32_tENS5_IJlSB_lEEESJ_SK_NS4_8TiledMMAINS4_8MMA_AtomIJNS4_4SM904GMMA30MMA_64x256x8_F32TF32TF32_SS_TNILNSO_7ScaleInE1ELSQ_1EEEEEENS4_6LayoutISC_NS5_IJNSA_ILi0EEESU_SU_EEEEENS5_IJNS4_10UnderscoreESX_SX_EEEEENS4_13SM90_TMA_LOADENS4_14ComposedLayoutINS4_7SwizzleILi3ELi4ELi3EEENS4_18smem_ptr_flag_bitsILi32EEENST_INS5_IJNSA_ILi8EEENSA_ILi32EEEEEENS5_IJS17_SB_EEEEEEEvNS4_8identityES10_S1B_vS1C_EENS_8epilogue10collective6detail29Sm90TmaWarpSpecializedAdapterINS1F_15DefaultEpilogueISJ_SK_SK_NS1E_6thread17LinearCombinationISJ_Li1EffLNS1J_9ScaleType4KindE0ELNS_15FloatRoundStyleE2ESJ_EENS1_15EpilogueDefaultEEEEEvvEEEEvNT_6ParamsE,"a",@progbits
	.sectionflags	@""
	.align	4
.nv.constant0._ZN7cutlass13device_kernelINS_4gemm6kernel13GemmUniversalIN4cute5tupleIJiiiiEEENS1_10collective13CollectiveMmaINS1_34MainloopSm90TmaGmmaWarpSpecializedILi4ENS5_IJNS4_1CILi1EEESB_SB_EEENS1_32KernelTmaWarpSpecializedPingpongEEENS5_IJNSA_ILi64EEENSA_ILi256EEENSA_ILi128EEEEEENS_10tfloat32_tENS5_IJlSB_lEEESJ_SK_NS4_8TiledMMAINS4_8MMA_AtomIJNS4_4SM904GMMA30MMA_64x256x8_F32TF32TF32_SS_TNILNSO_7ScaleInE1ELSQ_1EEEEEENS4_6LayoutISC_NS5_IJNSA_ILi0EEESU_SU_EEEEENS5_IJNS4_10UnderscoreESX_SX_EEEEENS4_13SM90_TMA_LOADENS4_14ComposedLayoutINS4_7SwizzleILi3ELi4ELi3EEENS4_18smem_ptr_flag_bitsILi32EEENST_INS5_IJNSA_ILi8EEENSA_ILi32EEEEEENS5_IJS17_SB_EEEEEEEvNS4_8identityES10_S1B_vS1C_EENS_8epilogue10collective6detail29Sm90TmaWarpSpecializedAdapterINS1F_15DefaultEpilogueISJ_SK_SK_NS1E_6thread17LinearCombinationISJ_Li1EffLNS1J_9ScaleType4KindE0ELNS_15FloatRoundStyleE2ESJ_EENS1_15EpilogueDefaultEEEEEvvEEEEvNT_6ParamsE:
	.zero		1664


//--------------------- SYMBOLS --------------------------

	.type		.nv.reservedSmem.offset0,@object
	.size		.nv.reservedSmem.offset0,0x4
	.type		__assertfail,@function
